//
// Generated by NVIDIA NVVM Compiler
//
// Compiler Build ID: CL-36424714
// Cuda compilation tools, release 13.0, V13.0.88
// Based on NVVM 20.0.0
//

.version 9.0
.target sm_100
.address_size 64

	// .globl	rdf
.extern .func  (.param .b32 func_retval0) vprintf
(
	.param .b64 vprintf_param_0,
	.param .b64 vprintf_param_1
)
;
.global .align 1 .b8 $str[18] = {66, 65, 68, 32, 86, 65, 76, 85, 69, 32, 114, 100, 102, 46, 99, 117, 10};

.visible .entry rdf(
	.param .u64 .ptr .align 1 rdf_param_0,
	.param .u64 .ptr .align 1 rdf_param_1,
	.param .u64 .ptr .align 1 rdf_param_2,
	.param .u64 .ptr .align 1 rdf_param_3,
	.param .u32 rdf_param_4,
	.param .u32 rdf_param_5,
	.param .u64 .ptr .align 1 rdf_param_6,
	.param .u32 rdf_param_7,
	.param .u32 rdf_param_8,
	.param .f64 rdf_param_9,
	.param .u64 .ptr .align 1 rdf_param_10,
	.param .u64 .ptr .align 1 rdf_param_11
)
{
	.reg .pred 	%p<33>;
	.reg .b16 	%rs<16>;
	.reg .b32 	%r<53>;
	.reg .b32 	%f<16>;
	.reg .b64 	%rd<76>;
	.reg .b64 	%fd<188>;

	ld.param.u64 	%rd29, [rdf_param_0];
	ld.param.u64 	%rd30, [rdf_param_3];
	ld.param.s32 	%rd31, [rdf_param_4];
	ld.param.u32 	%r20, [rdf_param_5];
	ld.param.u32 	%r22, [rdf_param_8];
	ld.param.u64 	%rd32, [rdf_param_10];
	ld.param.u64 	%rd33, [rdf_param_11];
	cvta.to.global.u64 	%rd1, %rd32;
	cvta.to.global.u64 	%rd2, %rd33;
	cvta.to.global.u64 	%rd3, %rd29;
	cvta.to.global.u64 	%rd34, %rd30;
	mov.u32 	%r23, %ntid.x;
	mov.u32 	%r24, %ctaid.x;
	mov.u32 	%r25, %tid.x;
	mad.lo.s32 	%r26, %r23, %r24, %r25;
	cvt.u64.u32 	%rd4, %r26;
	ld.global.u64 	%rd5, [%rd34+8];
	mul.lo.s64 	%rd35, %rd5, %rd31;
	setp.le.s64 	%p1, %rd35, %rd4;
	@%p1 bra 	$L__BB0_52;
	ld.param.u64 	%rd71, [rdf_param_2];
	cvta.to.global.u64 	%rd36, %rd71;
	shl.b64 	%rd37, %rd4, 3;
	add.s64 	%rd38, %rd36, %rd37;
	ld.global.u64 	%rd6, [%rd38];
	setp.lt.s64 	%p2, %rd6, 0;
	@%p2 bra 	$L__BB0_52;
	and.b64  	%rd39, %rd5, -4294967296;
	setp.ne.s64 	%p3, %rd39, 0;
	@%p3 bra 	$L__BB0_4;
	cvt.u32.u64 	%r27, %rd5;
	cvt.u32.u64 	%r28, %rd4;
	div.u32 	%r29, %r28, %r27;
	cvt.u64.u32 	%rd73, %r29;
	bra.uni 	$L__BB0_5;
$L__BB0_4:
	div.s64 	%rd73, %rd4, %rd5;
$L__BB0_5:
	ld.param.u64 	%rd70, [rdf_param_1];
	shl.b64 	%rd40, %rd73, 32;
	shr.s64 	%rd41, %rd40, 29;
	cvta.to.global.u64 	%rd42, %rd70;
	add.s64 	%rd43, %rd42, %rd41;
	ld.global.u32 	%r30, [%rd43];
	mul.lo.s32 	%r1, %r20, %r30;
	cvt.u32.u64 	%r31, %rd6;
	mul.lo.s32 	%r2, %r20, %r31;
	setp.gt.s32 	%p4, %r2, -1;
	@%p4 bra 	$L__BB0_7;
	mov.u64 	%rd44, $str;
	cvta.global.u64 	%rd45, %rd44;
	{ // callseq 0, 0
	.param .b64 param0;
	st.param.b64 	[param0], %rd45;
	.param .b64 param1;
	st.param.b64 	[param1], 0;
	.param .b32 retval0;
	call.uni (retval0), 
	vprintf, 
	(
	param0, 
	param1
	);
	ld.param.b32 	%r32, [retval0];
	} // callseq 0
$L__BB0_7:
	setp.lt.s32 	%p5, %r20, 1;
	mov.f64 	%fd187, 0d0000000000000000;
	@%p5 bra 	$L__BB0_49;
	and.b32  	%r3, %r20, 7;
	setp.lt.u32 	%p6, %r20, 8;
	mov.f64 	%fd187, 0d0000000000000000;
	mov.b32 	%r51, 0;
	@%p6 bra 	$L__BB0_27;
	and.b32  	%r35, %r20, 2147483640;
	neg.s32 	%r49, %r35;
	add.s64 	%rd75, %rd2, 3;
	add.s64 	%rd74, %rd1, 16;
	mov.f64 	%fd187, 0d0000000000000000;
	add.s64 	%rd47, %rd3, 32;
	mov.u32 	%r47, %r2;
	mov.u32 	%r48, %r1;
$L__BB0_10:
	.pragma "nounroll";
	mul.wide.s32 	%rd46, %r48, 8;
	add.s64 	%rd14, %rd47, %rd46;
	mul.wide.s32 	%rd48, %r47, 8;
	add.s64 	%rd15, %rd47, %rd48;
	ld.global.f64 	%fd77, [%rd14+-32];
	ld.global.f64 	%fd78, [%rd15+-32];
	sub.f64 	%fd79, %fd77, %fd78;
	abs.f64 	%fd166, %fd79;
	ld.global.u8 	%rs1, [%rd75+-3];
	setp.eq.s16 	%p7, %rs1, 0;
	@%p7 bra 	$L__BB0_12;
	ld.global.f32 	%f1, [%rd74+-16];
	cvt.f64.f32 	%fd80, %f1;
	sub.f64 	%fd81, %fd80, %fd166;
	min.f64 	%fd166, %fd166, %fd81;
$L__BB0_12:
	fma.rn.f64 	%fd5, %fd166, %fd166, %fd187;
	ld.global.f64 	%fd82, [%rd14+-24];
	ld.global.f64 	%fd83, [%rd15+-24];
	sub.f64 	%fd84, %fd82, %fd83;
	abs.f64 	%fd167, %fd84;
	ld.global.u8 	%rs2, [%rd75+-2];
	setp.eq.s16 	%p8, %rs2, 0;
	@%p8 bra 	$L__BB0_14;
	ld.global.f32 	%f2, [%rd74+-12];
	cvt.f64.f32 	%fd85, %f2;
	sub.f64 	%fd86, %fd85, %fd167;
	min.f64 	%fd167, %fd167, %fd86;
$L__BB0_14:
	fma.rn.f64 	%fd9, %fd167, %fd167, %fd5;
	ld.global.f64 	%fd87, [%rd14+-16];
	ld.global.f64 	%fd88, [%rd15+-16];
	sub.f64 	%fd89, %fd87, %fd88;
	abs.f64 	%fd168, %fd89;
	ld.global.u8 	%rs3, [%rd75+-1];
	setp.eq.s16 	%p9, %rs3, 0;
	@%p9 bra 	$L__BB0_16;
	ld.global.f32 	%f3, [%rd74+-8];
	cvt.f64.f32 	%fd90, %f3;
	sub.f64 	%fd91, %fd90, %fd168;
	min.f64 	%fd168, %fd168, %fd91;
$L__BB0_16:
	fma.rn.f64 	%fd13, %fd168, %fd168, %fd9;
	ld.global.f64 	%fd92, [%rd14+-8];
	ld.global.f64 	%fd93, [%rd15+-8];
	sub.f64 	%fd94, %fd92, %fd93;
	abs.f64 	%fd169, %fd94;
	ld.global.u8 	%rs4, [%rd75];
	setp.eq.s16 	%p10, %rs4, 0;
	@%p10 bra 	$L__BB0_18;
	ld.global.f32 	%f4, [%rd74+-4];
	cvt.f64.f32 	%fd95, %f4;
	sub.f64 	%fd96, %fd95, %fd169;
	min.f64 	%fd169, %fd169, %fd96;
$L__BB0_18:
	fma.rn.f64 	%fd17, %fd169, %fd169, %fd13;
	ld.global.f64 	%fd97, [%rd14];
	ld.global.f64 	%fd98, [%rd15];
	sub.f64 	%fd99, %fd97, %fd98;
	abs.f64 	%fd170, %fd99;
	ld.global.u8 	%rs5, [%rd75+1];
	setp.eq.s16 	%p11, %rs5, 0;
	@%p11 bra 	$L__BB0_20;
	ld.global.f32 	%f5, [%rd74];
	cvt.f64.f32 	%fd100, %f5;
	sub.f64 	%fd101, %fd100, %fd170;
	min.f64 	%fd170, %fd170, %fd101;
$L__BB0_20:
	fma.rn.f64 	%fd21, %fd170, %fd170, %fd17;
	ld.global.f64 	%fd102, [%rd14+8];
	ld.global.f64 	%fd103, [%rd15+8];
	sub.f64 	%fd104, %fd102, %fd103;
	abs.f64 	%fd171, %fd104;
	ld.global.u8 	%rs6, [%rd75+2];
	setp.eq.s16 	%p12, %rs6, 0;
	@%p12 bra 	$L__BB0_22;
	ld.global.f32 	%f6, [%rd74+4];
	cvt.f64.f32 	%fd105, %f6;
	sub.f64 	%fd106, %fd105, %fd171;
	min.f64 	%fd171, %fd171, %fd106;
$L__BB0_22:
	fma.rn.f64 	%fd25, %fd171, %fd171, %fd21;
	ld.global.f64 	%fd107, [%rd14+16];
	ld.global.f64 	%fd108, [%rd15+16];
	sub.f64 	%fd109, %fd107, %fd108;
	abs.f64 	%fd172, %fd109;
	ld.global.u8 	%rs7, [%rd75+3];
	setp.eq.s16 	%p13, %rs7, 0;
	@%p13 bra 	$L__BB0_24;
	ld.global.f32 	%f7, [%rd74+8];
	cvt.f64.f32 	%fd110, %f7;
	sub.f64 	%fd111, %fd110, %fd172;
	min.f64 	%fd172, %fd172, %fd111;
$L__BB0_24:
	fma.rn.f64 	%fd29, %fd172, %fd172, %fd25;
	ld.global.f64 	%fd112, [%rd14+24];
	ld.global.f64 	%fd113, [%rd15+24];
	sub.f64 	%fd114, %fd112, %fd113;
	abs.f64 	%fd173, %fd114;
	ld.global.u8 	%rs8, [%rd75+4];
	setp.eq.s16 	%p14, %rs8, 0;
	@%p14 bra 	$L__BB0_26;
	ld.global.f32 	%f8, [%rd74+12];
	cvt.f64.f32 	%fd115, %f8;
	sub.f64 	%fd116, %fd115, %fd173;
	min.f64 	%fd173, %fd173, %fd116;
$L__BB0_26:
	and.b32  	%r51, %r20, 2147483640;
	fma.rn.f64 	%fd187, %fd173, %fd173, %fd29;
	add.s32 	%r49, %r49, 8;
	add.s32 	%r48, %r48, 8;
	add.s32 	%r47, %r47, 8;
	add.s64 	%rd75, %rd75, 8;
	add.s64 	%rd74, %rd74, 32;
	setp.ne.s32 	%p15, %r49, 0;
	@%p15 bra 	$L__BB0_10;
$L__BB0_27:
	setp.eq.s32 	%p16, %r3, 0;
	@%p16 bra 	$L__BB0_49;
	and.b32  	%r13, %r20, 3;
	setp.lt.u32 	%p17, %r3, 4;
	@%p17 bra 	$L__BB0_38;
	add.s32 	%r36, %r51, %r1;
	mul.wide.s32 	%rd49, %r36, 8;
	add.s64 	%rd18, %rd3, %rd49;
	ld.global.f64 	%fd118, [%rd18];
	add.s32 	%r37, %r51, %r2;
	mul.wide.s32 	%rd50, %r37, 8;
	add.s64 	%rd19, %rd3, %rd50;
	ld.global.f64 	%fd119, [%rd19];
	sub.f64 	%fd120, %fd118, %fd119;
	abs.f64 	%fd176, %fd120;
	cvt.u64.u32 	%rd51, %r51;
	add.s64 	%rd20, %rd2, %rd51;
	ld.global.u8 	%rs9, [%rd20];
	setp.eq.s16 	%p18, %rs9, 0;
	mul.wide.u32 	%rd52, %r51, 4;
	add.s64 	%rd21, %rd1, %rd52;
	@%p18 bra 	$L__BB0_31;
	ld.global.f32 	%f9, [%rd21];
	cvt.f64.f32 	%fd121, %f9;
	sub.f64 	%fd122, %fd121, %fd176;
	min.f64 	%fd176, %fd176, %fd122;
$L__BB0_31:
	fma.rn.f64 	%fd39, %fd176, %fd176, %fd187;
	ld.global.f64 	%fd123, [%rd18+8];
	ld.global.f64 	%fd124, [%rd19+8];
	sub.f64 	%fd125, %fd123, %fd124;
	abs.f64 	%fd177, %fd125;
	ld.global.u8 	%rs10, [%rd20+1];
	setp.eq.s16 	%p19, %rs10, 0;
	@%p19 bra 	$L__BB0_33;
	ld.global.f32 	%f10, [%rd21+4];
	cvt.f64.f32 	%fd126, %f10;
	sub.f64 	%fd127, %fd126, %fd177;
	min.f64 	%fd177, %fd177, %fd127;
$L__BB0_33:
	fma.rn.f64 	%fd43, %fd177, %fd177, %fd39;
	ld.global.f64 	%fd128, [%rd18+16];
	ld.global.f64 	%fd129, [%rd19+16];
	sub.f64 	%fd130, %fd128, %fd129;
	abs.f64 	%fd178, %fd130;
	ld.global.u8 	%rs11, [%rd20+2];
	setp.eq.s16 	%p20, %rs11, 0;
	@%p20 bra 	$L__BB0_35;
	ld.global.f32 	%f11, [%rd21+8];
	cvt.f64.f32 	%fd131, %f11;
	sub.f64 	%fd132, %fd131, %fd178;
	min.f64 	%fd178, %fd178, %fd132;
$L__BB0_35:
	fma.rn.f64 	%fd47, %fd178, %fd178, %fd43;
	ld.global.f64 	%fd133, [%rd18+24];
	ld.global.f64 	%fd134, [%rd19+24];
	sub.f64 	%fd135, %fd133, %fd134;
	abs.f64 	%fd179, %fd135;
	ld.global.u8 	%rs12, [%rd20+3];
	setp.eq.s16 	%p21, %rs12, 0;
	@%p21 bra 	$L__BB0_37;
	ld.global.f32 	%f12, [%rd21+12];
	cvt.f64.f32 	%fd136, %f12;
	sub.f64 	%fd137, %fd136, %fd179;
	min.f64 	%fd179, %fd179, %fd137;
$L__BB0_37:
	fma.rn.f64 	%fd187, %fd179, %fd179, %fd47;
	add.s32 	%r51, %r51, 4;
$L__BB0_38:
	setp.eq.s32 	%p22, %r13, 0;
	@%p22 bra 	$L__BB0_49;
	setp.eq.s32 	%p23, %r13, 1;
	@%p23 bra 	$L__BB0_45;
	add.s32 	%r38, %r51, %r1;
	mul.wide.s32 	%rd53, %r38, 8;
	add.s64 	%rd22, %rd3, %rd53;
	ld.global.f64 	%fd139, [%rd22];
	add.s32 	%r39, %r51, %r2;
	mul.wide.s32 	%rd54, %r39, 8;
	add.s64 	%rd23, %rd3, %rd54;
	ld.global.f64 	%fd140, [%rd23];
	sub.f64 	%fd141, %fd139, %fd140;
	abs.f64 	%fd182, %fd141;
	cvt.u64.u32 	%rd55, %r51;
	add.s64 	%rd24, %rd2, %rd55;
	ld.global.u8 	%rs13, [%rd24];
	setp.eq.s16 	%p24, %rs13, 0;
	@%p24 bra 	$L__BB0_42;
	mul.wide.u32 	%rd56, %r51, 4;
	add.s64 	%rd57, %rd1, %rd56;
	ld.global.f32 	%f13, [%rd57];
	cvt.f64.f32 	%fd142, %f13;
	sub.f64 	%fd143, %fd142, %fd182;
	min.f64 	%fd182, %fd182, %fd143;
$L__BB0_42:
	fma.rn.f64 	%fd57, %fd182, %fd182, %fd187;
	ld.global.f64 	%fd144, [%rd22+8];
	ld.global.f64 	%fd145, [%rd23+8];
	sub.f64 	%fd146, %fd144, %fd145;
	abs.f64 	%fd183, %fd146;
	ld.global.u8 	%rs14, [%rd24+1];
	setp.eq.s16 	%p25, %rs14, 0;
	@%p25 bra 	$L__BB0_44;
	mul.wide.u32 	%rd58, %r51, 4;
	add.s64 	%rd59, %rd1, %rd58;
	ld.global.f32 	%f14, [%rd59+4];
	cvt.f64.f32 	%fd147, %f14;
	sub.f64 	%fd148, %fd147, %fd183;
	min.f64 	%fd183, %fd183, %fd148;
$L__BB0_44:
	fma.rn.f64 	%fd187, %fd183, %fd183, %fd57;
	add.s32 	%r51, %r51, 2;
$L__BB0_45:
	and.b32  	%r40, %r20, 1;
	setp.eq.b32 	%p26, %r40, 1;
	not.pred 	%p27, %p26;
	@%p27 bra 	$L__BB0_49;
	add.s32 	%r41, %r51, %r1;
	mul.wide.s32 	%rd60, %r41, 8;
	add.s64 	%rd61, %rd3, %rd60;
	ld.global.f64 	%fd149, [%rd61];
	add.s32 	%r42, %r51, %r2;
	mul.wide.s32 	%rd62, %r42, 8;
	add.s64 	%rd63, %rd3, %rd62;
	ld.global.f64 	%fd150, [%rd63];
	sub.f64 	%fd151, %fd149, %fd150;
	abs.f64 	%fd186, %fd151;
	cvt.u64.u32 	%rd64, %r51;
	add.s64 	%rd65, %rd2, %rd64;
	ld.global.u8 	%rs15, [%rd65];
	setp.eq.s16 	%p28, %rs15, 0;
	@%p28 bra 	$L__BB0_48;
	mul.wide.u32 	%rd66, %r51, 4;
	add.s64 	%rd67, %rd1, %rd66;
	ld.global.f32 	%f15, [%rd67];
	cvt.f64.f32 	%fd152, %f15;
	sub.f64 	%fd153, %fd152, %fd186;
	min.f64 	%fd186, %fd186, %fd153;
$L__BB0_48:
	fma.rn.f64 	%fd187, %fd186, %fd186, %fd187;
$L__BB0_49:
	ld.param.f64 	%fd164, [rdf_param_9];
	ld.param.u32 	%r46, [rdf_param_7];
	cvt.u32.u64 	%r43, %rd4;
	sqrt.rn.f64 	%fd154, %fd187;
	div.rn.f64 	%fd69, %fd154, %fd164;
	cvt.rmi.f64.f64 	%fd155, %fd69;
	cvt.rzi.s32.f64 	%r44, %fd155;
	cvt.rn.f64.s32 	%fd156, %r44;
	sub.f64 	%fd70, %fd69, %fd156;
	rem.u32 	%r19, %r43, %r46;
	cvt.rn.f64.s32 	%fd71, %r22;
	setp.geu.f64 	%p29, %fd69, %fd71;
	setp.lt.s32 	%p30, %r44, 1;
	or.pred  	%p31, %p29, %p30;
	@%p31 bra 	$L__BB0_52;
	ld.param.u64 	%rd72, [rdf_param_6];
	mov.f64 	%fd157, 0d3FF0000000000000;
	sub.f64 	%fd158, %fd157, %fd70;
	mad.lo.s32 	%r45, %r19, %r22, %r44;
	cvta.to.global.u64 	%rd68, %rd72;
	mul.wide.s32 	%rd69, %r45, 8;
	add.s64 	%rd25, %rd68, %rd69;
	ld.global.f64 	%fd159, [%rd25];
	add.f64 	%fd160, %fd158, %fd159;
	st.global.f64 	[%rd25], %fd160;
	add.f64 	%fd161, %fd69, 0d3FF0000000000000;
	setp.geu.f64 	%p32, %fd161, %fd71;
	@%p32 bra 	$L__BB0_52;
	ld.global.f64 	%fd162, [%rd25+8];
	add.f64 	%fd163, %fd70, %fd162;
	st.global.f64 	[%rd25+8], %fd163;
$L__BB0_52:
	ret;

}


// ===== COMPILED SASS (sm_100) =====

	.target	sm_100

	.elftype	@"ET_EXEC"


//--------------------- .note.nv.tkinfo           --------------------------
	.section	.note.nv.tkinfo,"",@"SHT_NOTE"
	.sectionflags	@"SHF_NOTE_NV_TKINFO"
	.tkinfo
        /*0018*/ 	.word	0x00000002
        /*0030*/ 	.string	""
        /*0030*/ 	.string	"ptxas"
        /*0030*/ 	.string	"Cuda compilation tools, release 13.0, V13.0.88"
        /*0030*/ 	.string	"Build cuda_13.0.r13.0/compiler.36424714_0"
        /*0030*/ 	.string	"-arch sm_100 -m 64 "



//--------------------- .note.nv.cuinfo           --------------------------
	.section	.note.nv.cuinfo,"",@"SHT_NOTE"
	.sectionflags	@"SHF_NOTE_NV_CUINFO"
        /*0018*/ 	.short	0x0002
        /*001a*/ 	.short	0x0064
        /*001c*/ 	.short	0x0082
	.zero		2


//--------------------- .nv.info                  --------------------------
	.section	.nv.info,"",@"SHT_CUDA_INFO"
	.align	4


	//----- nvinfo : EIATTR_REGCOUNT
	.align		4
        /*0000*/ 	.byte	0x04, 0x2f
        /*0002*/ 	.short	(.L_2 - .L_1)
	.align		4
.L_1:
        /*0004*/ 	.word	index@(rdf)
        /*0008*/ 	.word	0x00000020


	//----- nvinfo : EIATTR_FRAME_SIZE
	.align		4
.L_2:
        /*000c*/ 	.byte	0x04, 0x11
        /*000e*/ 	.short	(.L_4 - .L_3)
	.align		4
.L_3:
        /*0010*/ 	.word	index@($__internal_2_$__cuda_sm20_dsqrt_rn_f64_mediumpath_v1)
        /*0014*/ 	.word	0x00000000


	//----- nvinfo : EIATTR_FRAME_SIZE
	.align		4
.L_4:
        /*0018*/ 	.byte	0x04, 0x11
        /*001a*/ 	.short	(.L_6 - .L_5)
	.align		4
.L_5:
        /*001c*/ 	.word	index@($__internal_1_$__cuda_sm20_div_s64)
        /*0020*/ 	.word	0x00000000


	//----- nvinfo : EIATTR_FRAME_SIZE
	.align		4
.L_6:
        /*0024*/ 	.byte	0x04, 0x11
        /*0026*/ 	.short	(.L_8 - .L_7)
	.align		4
.L_7:
        /*0028*/ 	.word	index@($__internal_0_$__cuda_sm20_div_rn_f64_full)
        /*002c*/ 	.word	0x00000000


	//----- nvinfo : EIATTR_FRAME_SIZE
	.align		4
.L_8:
        /*0030*/ 	.byte	0x04, 0x11
        /*0032*/ 	.short	(.L_10 - .L_9)
	.align		4
.L_9:
        /*0034*/ 	.word	index@(rdf)
        /*0038*/ 	.word	0x00000000


	//----- nvinfo : EIATTR_MIN_STACK_SIZE
	.align		4
.L_10:
        /*003c*/ 	.byte	0x04, 0x12
        /*003e*/ 	.short	(.L_12 - .L_11)
	.align		4
.L_11:
        /*0040*/ 	.word	index@(rdf)
        /*0044*/ 	.word	0x00000000
.L_12:


//--------------------- .nv.compat                --------------------------
	.section	.nv.compat,"",@"SHT_CUDA_COMPAT_INFO"
	.align	4
        /*0000*/ 	.byte	0x02, 0x09, 0x00, 0x00, 0x02, 0x02, 0x01, 0x00, 0x02, 0x05, 0x05, 0x00, 0x03, 0x07, 0x01, 0x01
        /*0010*/ 	.byte	0x02, 0x03, 0x00, 0x00, 0x02, 0x06, 0x01, 0x00, 0x04, 0x0b, 0x08, 0x00, 0x01, 0x00, 0x00, 0x00
        /*0020*/ 	.byte	0x00, 0x00, 0x00, 0x00


//--------------------- .nv.info.rdf              --------------------------
	.section	.nv.info.rdf,"",@"SHT_CUDA_INFO"
	.sectionflags	@""
	.align	4


	//----- nvinfo : EIATTR_CUDA_API_VERSION
	.align		4
        /*0000*/ 	.byte	0x04, 0x37
        /*0002*/ 	.short	(.L_14 - .L_13)
.L_13:
        /*0004*/ 	.word	0x00000082


	//----- nvinfo : EIATTR_KPARAM_INFO
	.align		4
.L_14:
        /*0008*/ 	.byte	0x04, 0x17
        /*000a*/ 	.short	(.L_16 - .L_15)
.L_15:
        /*000c*/ 	.word	0x00000000
        /*0010*/ 	.short	0x000b
        /*0012*/ 	.short	0x0048
        /*0014*/ 	.byte	0x00, 0xf5, 0x21, 0x00


	//----- nvinfo : EIATTR_KPARAM_INFO
	.align		4
.L_16:
        /*0018*/ 	.byte	0x04, 0x17
        /*001a*/ 	.short	(.L_18 - .L_17)
.L_17:
        /*001c*/ 	.word	0x00000000
        /*0020*/ 	.short	0x000a
        /*0022*/ 	.short	0x0040
        /*0024*/ 	.byte	0x00, 0xf5, 0x21, 0x00


	//----- nvinfo : EIATTR_KPARAM_INFO
	.align		4
.L_18:
        /*0028*/ 	.byte	0x04, 0x17
        /*002a*/ 	.short	(.L_20 - .L_19)
.L_19:
        /*002c*/ 	.word	0x00000000
        /*0030*/ 	.short	0x0009
        /*0032*/ 	.short	0x0038
        /*0034*/ 	.byte	0x00, 0xf0, 0x21, 0x00


	//----- nvinfo : EIATTR_KPARAM_INFO
	.align		4
.L_20:
        /*0038*/ 	.byte	0x04, 0x17
        /*003a*/ 	.short	(.L_22 - .L_21)
.L_21:
        /*003c*/ 	.word	0x00000000
        /*0040*/ 	.short	0x0008
        /*0042*/ 	.short	0x0034
        /*0044*/ 	.byte	0x00, 0xf0, 0x11, 0x00


	//----- nvinfo : EIATTR_KPARAM_INFO
	.align		4
.L_22:
        /*0048*/ 	.byte	0x04, 0x17
        /*004a*/ 	.short	(.L_24 - .L_23)
.L_23:
        /*004c*/ 	.word	0x00000000
        /*0050*/ 	.short	0x0007
        /*0052*/ 	.short	0x0030
        /*0054*/ 	.byte	0x00, 0xf0, 0x11, 0x00


	//----- nvinfo : EIATTR_KPARAM_INFO
	.align		4
.L_24:
        /*0058*/ 	.byte	0x04, 0x17
        /*005a*/ 	.short	(.L_26 - .L_25)
.L_25:
        /*005c*/ 	.word	0x00000000
        /*0060*/ 	.short	0x0006
        /*0062*/ 	.short	0x0028
        /*0064*/ 	.byte	0x00, 0xf5, 0x21, 0x00


	//----- nvinfo : EIATTR_KPARAM_INFO
	.align		4
.L_26:
        /*0068*/ 	.byte	0x04, 0x17
        /*006a*/ 	.short	(.L_28 - .L_27)
.L_27:
        /*006c*/ 	.word	0x00000000
        /*0070*/ 	.short	0x0005
        /*0072*/ 	.short	0x0024
        /*0074*/ 	.byte	0x00, 0xf0, 0x11, 0x00


	//----- nvinfo : EIATTR_KPARAM_INFO
	.align		4
.L_28:
        /*0078*/ 	.byte	0x04, 0x17
        /*007a*/ 	.short	(.L_30 - .L_29)
.L_29:
        /*007c*/ 	.word	0x00000000
        /*0080*/ 	.short	0x0004
        /*0082*/ 	.short	0x0020
        /*0084*/ 	.byte	0x00, 0xf0, 0x11, 0x00


	//----- nvinfo : EIATTR_KPARAM_INFO
	.align		4
.L_30:
        /*0088*/ 	.byte	0x04, 0x17
        /*008a*/ 	.short	(.L_32 - .L_31)
.L_31:
        /*008c*/ 	.word	0x00000000
        /*0090*/ 	.short	0x0003
        /*0092*/ 	.short	0x0018
        /*0094*/ 	.byte	0x00, 0xf5, 0x21, 0x00


	//----- nvinfo : EIATTR_KPARAM_INFO
	.align		4
.L_32:
        /*0098*/ 	.byte	0x04, 0x17
        /*009a*/ 	.short	(.L_34 - .L_33)
.L_33:
        /*009c*/ 	.word	0x00000000
        /*00a0*/ 	.short	0x0002
        /*00a2*/ 	.short	0x0010
        /*00a4*/ 	.byte	0x00, 0xf5, 0x21, 0x00


	//----- nvinfo : EIATTR_KPARAM_INFO
	.align		4
.L_34:
        /*00a8*/ 	.byte	0x04, 0x17
        /*00aa*/ 	.short	(.L_36 - .L_35)
.L_35:
        /*00ac*/ 	.word	0x00000000
        /*00b0*/ 	.short	0x0001
        /*00b2*/ 	.short	0x0008
        /*00b4*/ 	.byte	0x00, 0xf5, 0x21, 0x00


	//----- nvinfo : EIATTR_KPARAM_INFO
	.align		4
.L_36:
        /*00b8*/ 	.byte	0x04, 0x17
        /*00ba*/ 	.short	(.L_38 - .L_37)
.L_37:
        /*00bc*/ 	.word	0x00000000
        /*00c0*/ 	.short	0x0000
        /*00c2*/ 	.short	0x0000
        /*00c4*/ 	.byte	0x00, 0xf5, 0x21, 0x00


	//----- nvinfo : EIATTR_SPARSE_MMA_MASK
	.align		4
.L_38:
        /*00c8*/ 	.byte	0x03, 0x50
        /*00ca*/ 	.short	0x0000


	//----- nvinfo : EIATTR_MAXREG_COUNT
	.align		4
        /*00cc*/ 	.byte	0x03, 0x1b
        /*00ce*/ 	.short	0x00ff


	//----- nvinfo : EIATTR_EXTERNS
	.align		4
        /*00d0*/ 	.byte	0x04, 0x0f
        /*00d2*/ 	.short	(.L_40 - .L_39)


	//   ....[0]....
	.align		4
.L_39:
        /*00d4*/ 	.word	index@(vprintf)


	//----- nvinfo : EIATTR_MERCURY_ISA_VERSION
	.align		4
.L_40:
        /*00d8*/ 	.byte	0x03, 0x5f
        /*00da*/ 	.short	0x0101


	//----- nvinfo : EIATTR_VRC_CTA_INIT_COUNT
	.align		4
        /*00dc*/ 	.byte	0x02, 0x4a
	.zero		1
	.zero		1


	//----- nvinfo : EIATTR_SYSCALL_OFFSETS
	.align		4
        /*00e0*/ 	.byte	0x04, 0x46
        /*00e2*/ 	.short	(.L_42 - .L_41)


	//   ....[0]....
.L_41:
        /*00e4*/ 	.word	0x00000400


	//----- nvinfo : EIATTR_EXIT_INSTR_OFFSETS
	.align		4
.L_42:
        /*00e8*/ 	.byte	0x04, 0x1c
        /*00ea*/ 	.short	(.L_44 - .L_43)


	//   ....[0]....
.L_43:
        /*00ec*/ 	.word	0x00000100


	//   ....[1]....
        /*00f0*/ 	.word	0x00000160


	//   ....[2]....
        /*00f4*/ 	.word	0x00001f60


	//   ....[3]....
        /*00f8*/ 	.word	0x00002050


	//   ....[4]....
        /*00fc*/ 	.word	0x00002090


	//----- nvinfo : EIATTR_CRS_STACK_SIZE
	.align		4
.L_44:
        /*0100*/ 	.byte	0x04, 0x1e
        /*0102*/ 	.short	(.L_46 - .L_45)
.L_45:
        /*0104*/ 	.word	0x00000000


	//----- nvinfo : EIATTR_CBANK_PARAM_SIZE
	.align		4
.L_46:
        /*0108*/ 	.byte	0x03, 0x19
        /*010a*/ 	.short	0x0050


	//----- nvinfo : EIATTR_PARAM_CBANK
	.align		4
        /*010c*/ 	.byte	0x04, 0x0a
        /*010e*/ 	.short	(.L_48 - .L_47)
	.align		4
.L_47:
        /*0110*/ 	.word	index@(.nv.constant0.rdf)
        /*0114*/ 	.short	0x0380
        /*0116*/ 	.short	0x0050


	//----- nvinfo : EIATTR_SW_WAR
	.align		4
.L_48:
        /*0118*/ 	.byte	0x04, 0x36
        /*011a*/ 	.short	(.L_50 - .L_49)
.L_49:
        /*011c*/ 	.word	0x00000008
.L_50:


//--------------------- .nv.callgraph             --------------------------
	.section	.nv.callgraph,"",@"SHT_CUDA_CALLGRAPH"
	.align	4
	.sectionentsize	8
	.align		4
        /*0000*/ 	.word	0x00000000
	.align		4
        /*0004*/ 	.word	0xffffffff
	.align		4
        /*0008*/ 	.word	index@(rdf)
	.align		4
        /*000c*/ 	.word	index@(vprintf)
	.align		4
        /*0010*/ 	.word	0x00000000
	.align		4
        /*0014*/ 	.word	0xfffffffe
	.align		4
        /*0018*/ 	.word	0x00000000
	.align		4
        /*001c*/ 	.word	0xfffffffd
	.align		4
        /*0020*/ 	.word	0x00000000
	.align		4
        /*0024*/ 	.word	0xfffffffc


//--------------------- .nv.constant4             --------------------------
	.section	.nv.constant4,"a",@progbits
	.align	8
	.align		8
.nv.constant4:
        /*0000*/ 	.dword	vprintf
	.align		8
        /*0008*/ 	.dword	$str


//--------------------- .text.rdf                 --------------------------
	.section	.text.rdf,"ax",@progbits
	.align	128
        .global         rdf
        .type           rdf,@function
        .size           rdf,(.L_x_25 - rdf)
        .other          rdf,@"STO_CUDA_ENTRY STV_DEFAULT"
rdf:
.text.rdf:
[----:B------:R-:W0:Y:S08]  /*0000*/  LDC R1, c[0x0][0x37c] ;  /* 0x0000df00ff017b82 */ /* 0x000e300000000800 */
[----:B------:R-:W1:Y:S01]  /*0010*/  LDC.64 R4, c[0x0][0x398] ;  /* 0x0000e600ff047b82 */ /* 0x000e620000000a00 */
[----:B------:R-:W1:Y:S01]  /*0020*/  LDCU.64 UR36, c[0x0][0x358] ;  /* 0x00006b00ff2477ac */ /* 0x000e620008000a00 */
[----:B------:R-:W2:Y:S01]  /*0030*/  S2R R17, SR_CTAID.X ;  /* 0x0000000000117919 */ /* 0x000ea20000002500 */
[----:B------:R-:W3:Y:S01]  /*0040*/  LDCU UR6, c[0x0][0x3a0] ;  /* 0x00007400ff0677ac */ /* 0x000ee20008000800 */
[----:B-1----:R-:W4:Y:S01]  /*0050*/  LDG.E.64 R4, desc[UR36][R4.64+0x8] ;  /* 0x0000082404047981 */ /* 0x002f22000c1e1b00 */
[----:B------:R-:W2:Y:S01]  /*0060*/  LDCU UR4, c[0x0][0x360] ;  /* 0x00006c00ff0477ac */ /* 0x000ea20008000800 */
[----:B------:R-:W2:Y:S01]  /*0070*/  S2R R0, SR_TID.X ;  /* 0x0000000000007919 */ /* 0x000ea20000002100 */
[----:B---3--:R-:W-:Y:S01]  /*0080*/  USHF.R.S32.HI UR5, URZ, 0x1f, UR6 ;  /* 0x0000001fff057899 */ /* 0x008fe20008011406 */
[----:B--2---:R-:W-:-:S02]  /*0090*/  IMAD R17, R17, UR4, R0 ;  /* 0x0000000411117c24 */ /* 0x004fc4000f8e0200 */
[----:B----4-:R-:W-:Y:S02]  /*00a0*/  IMAD R7, R5, UR6, RZ ;  /* 0x0000000605077c24 */ /* 0x010fe4000f8e02ff */
[----:B------:R-:W-:-:S04]  /*00b0*/  IMAD.WIDE.U32 R2, R4, UR6, RZ ;  /* 0x0000000604027c25 */ /* 0x000fc8000f8e00ff */
[----:B------:R-:W-:Y:S01]  /*00c0*/  IMAD R7, R4, UR5, R7 ;  /* 0x0000000504077c24 */ /* 0x000fe2000f8e0207 */
[----:B------:R-:W-:-:S03]  /*00d0*/  ISETP.GT.U32.AND P0, PT, R2, R17, PT ;  /* 0x000000110200720c */ /* 0x000fc60003f04070 */
[----:B------:R-:W-:-:S05]  /*00e0*/  IMAD.IADD R2, R3, 0x1, R7 ;  /* 0x0000000103027824 */ /* 0x000fca00078e0207 */
[----:B------:R-:W-:-:S13]  /*00f0*/  ISETP.GT.AND.EX P0, PT, R2, RZ, PT, P0 ;  /* 0x000000ff0200720c */ /* 0x000fda0003f04300 */
[----:B0-----:R-:W-:Y:S05]  /*0100*/  @!P0 EXIT ;  /* 0x000000000000894d */ /* 0x001fea0003800000 */
[----:B------:R-:W0:Y:S02]  /*0110*/  LDCU.64 UR4, c[0x0][0x390] ;  /* 0x00007200ff0477ac */ /* 0x000e240008000a00 */
[----:B0-----:R-:W-:-:S04]  /*0120*/  LEA R2, P0, R17, UR4, 0x3 ;  /* 0x0000000411027c11 */ /* 0x001fc8000f8018ff */
[----:B------:R-:W-:-:S06]  /*0130*/  LEA.HI.X R3, R17, UR5, RZ, 0x3, P0 ;  /* 0x0000000511037c11 */ /* 0x000fcc00080f1cff */
[----:B------:R-:W2:Y:S02]  /*0140*/  LDG.E.64 R2, desc[UR36][R2.64] ;  /* 0x0000002402027981 */ /* 0x000ea4000c1e1b00 */
[----:B--2---:R-:W-:-:S13]  /*0150*/  ISETP.GE.AND P0, PT, R3, RZ, PT ;  /* 0x000000ff0300720c */ /* 0x004fda0003f06270 */
[----:B------:R-:W-:Y:S05]  /*0160*/  @!P0 EXIT ;  /* 0x000000000000894d */ /* 0x000fea0003800000 */
[----:B------:R-:W-:-:S13]  /*0170*/  ISETP.NE.U32.AND P0, PT, R5, RZ, PT ;  /* 0x000000ff0500720c */ /* 0x000fda0003f05070 */
[----:B------:R-:W-:Y:S05]  /*0180*/  @P0 BRA `(.L_x_0) ;  /* 0x00000000004c0947 */ /* 0x000fea0003800000 */
[----:B------:R-:W0:Y:S01]  /*0190*/  I2F.U32.RP R0, R4 ;  /* 0x0000000400007306 */ /* 0x000e220000209000 */
[----:B------:R-:W-:Y:S01]  /*01a0*/  IMAD.MOV R5, RZ, RZ, -R4 ;  /* 0x000000ffff057224 */ /* 0x000fe200078e0a04 */
[----:B------:R-:W-:-:S06]  /*01b0*/  ISETP.NE.U32.AND P2, PT, R4, RZ, PT ;  /* 0x000000ff0400720c */ /* 0x000fcc0003f45070 */
[----:B0-----:R-:W0:Y:S02]  /*01c0*/  MUFU.RCP R0, R0 ;  /* 0x0000000000007308 */ /* 0x001e240000001000 */
[----:B0-----:R-:W-:-:S06]  /*01d0*/  VIADD R6, R0, 0xffffffe ;  /* 0x0ffffffe00067836 */ /* 0x001fcc0000000000 */
[----:B------:R0:W1:Y:S02]  /*01e0*/  F2I.FTZ.U32.TRUNC.NTZ R7, R6 ;  /* 0x0000000600077305 */ /* 0x000064000021f000 */
[----:B0-----:R-:W-:Y:S02]  /*01f0*/  IMAD.MOV.U32 R6, RZ, RZ, RZ ;  /* 0x000000ffff067224 */ /* 0x001fe400078e00ff */
[----:B-1----:R-:W-:-:S04]  /*0200*/  IMAD R5, R5, R7, RZ ;  /* 0x0000000705057224 */ /* 0x002fc800078e02ff */
[----:B------:R-:W-:-:S06]  /*0210*/  IMAD.HI.U32 R8, R7, R5, R6 ;  /* 0x0000000507087227 */ /* 0x000fcc00078e0006 */
[----:B------:R-:W-:-:S04]  /*0220*/  IMAD.HI.U32 R8, R8, R17, RZ ;  /* 0x0000001108087227 */ /* 0x000fc800078e00ff */
[----:B------:R-:W-:-:S04]  /*0230*/  IMAD.MOV R5, RZ, RZ, -R8 ;  /* 0x000000ffff057224 */ /* 0x000fc800078e0a08 */
[----:B------:R-:W-:-:S05]  /*0240*/  IMAD R5, R4, R5, R17 ;  /* 0x0000000504057224 */ /* 0x000fca00078e0211 */
[----:B------:R-:W-:-:S13]  /*0250*/  ISETP.GE.U32.AND P0, PT, R5, R4, PT ;  /* 0x000000040500720c */ /* 0x000fda0003f06070 */
[----:B------:R-:W-:Y:S02]  /*0260*/  @P0 IMAD.IADD R5, R5, 0x1, -R4 ;  /* 0x0000000105050824 */ /* 0x000fe400078e0a04 */
[----:B------:R-:W-:-:S03]  /*0270*/  @P0 VIADD R8, R8, 0x1 ;  /* 0x0000000108080836 */ /* 0x000fc60000000000 */
[----:B------:R-:W-:-:S13]  /*0280*/  ISETP.GE.U32.AND P1, PT, R5, R4, PT ;  /* 0x000000040500720c */ /* 0x000fda0003f26070 */
[----:B------:R-:W-:Y:S01]  /*0290*/  @P1 VIADD R8, R8, 0x1 ;  /* 0x0000000108081836 */ /* 0x000fe20000000000 */
[----:B------:R-:W-:Y:S01]  /*02a0*/  @!P2 LOP3.LUT R8, RZ, R4, RZ, 0x33, !PT ;  /* 0x00000004ff08a212 */ /* 0x000fe200078e33ff */
[----:B------:R-:W-:Y:S06]  /*02b0*/  BRA `(.L_x_1) ;  /* 0x0000000000087947 */ /* 0x000fec0003800000 */
.L_x_0:
[----:B------:R-:W-:-:S07]  /*02c0*/  MOV R0, 0x2e0 ;  /* 0x000002e000007802 */ /* 0x000fce0000000f00 */
[----:B------:R-:W-:Y:S05]  /*02d0*/  CALL.REL.NOINC `($__internal_1_$__cuda_sm20_div_s64) ;  /* 0x0000002000d47944 */ /* 0x000fea0003c00000 */
.L_x_1:
[----:B------:R-:W0:Y:S01]  /*02e0*/  LDCU.64 UR4, c[0x0][0x388] ;  /* 0x00007100ff0477ac */ /* 0x000e220008000a00 */
[----:B------:R-:W-:-:S04]  /*02f0*/  SHF.R.S64 R4, RZ, 0x1d, R8 ;  /* 0x0000001dff047819 */ /* 0x000fc80000001008 */
[----:B0-----:R-:W-:Y:S01]  /*0300*/  IADD3 R4, P0, PT, R4, UR4, RZ ;  /* 0x0000000404047c10 */ /* 0x001fe2000ff1e0ff */
[----:B------:R-:W0:Y:S03]  /*0310*/  LDCU UR4, c[0x0][0x3a4] ;  /* 0x00007480ff0477ac */ /* 0x000e260008000800 */
[----:B------:R-:W-:-:S05]  /*0320*/  LEA.HI.X.SX32 R5, R8, UR5, 0x3, P0 ;  /* 0x0000000508057c11 */ /* 0x000fca00080f1eff */
[----:B------:R-:W2:Y:S01]  /*0330*/  LDG.E R4, desc[UR36][R4.64] ;  /* 0x0000002404047981 */ /* 0x000ea2000c1e1900 */
[----:B------:R-:W-:Y:S01]  /*0340*/  BSSY.RECONVERGENT B6, `(.L_x_2) ;  /* 0x000000d000067945 */ /* 0x000fe20003800200 */
[----:B0-----:R-:W-:-:S05]  /*0350*/  IMAD R2, R2, UR4, RZ ;  /* 0x0000000402027c24 */ /* 0x001fca000f8e02ff */
[----:B------:R-:W-:Y:S01]  /*0360*/  ISETP.GT.AND P0, PT, R2, -0x1, PT ;  /* 0xffffffff0200780c */ /* 0x000fe20003f04270 */
[----:B--2---:R-:W-:-:S12]  /*0370*/  IMAD R16, R4, UR4, RZ ;  /* 0x0000000404107c24 */ /* 0x004fd8000f8e02ff */
[----:B------:R-:W-:Y:S05]  /*0380*/  @P0 BRA `(.L_x_3) ;  /* 0x0000000000200947 */ /* 0x000fea0003800000 */
[----:B------:R-:W-:Y:S01]  /*0390*/  MOV R0, 0x0 ;  /* 0x0000000000007802 */ /* 0x000fe20000000f00 */
[----:B------:R-:W0:Y:S01]  /*03a0*/  LDCU.64 UR4, c[0x4][0x8] ;  /* 0x01000100ff0477ac */ /* 0x000e220008000a00 */
[----:B------:R-:W-:Y:S02]  /*03b0*/  CS2R R6, SRZ ;  /* 0x0000000000067805 */ /* 0x000fe4000001ff00 */
[----:B------:R1:W2:Y:S01]  /*03c0*/  LDC.64 R8, c[0x4][R0] ;  /* 0x0100000000087b82 */ /* 0x0002a20000000a00 */
[----:B0-----:R-:W-:Y:S01]  /*03d0*/  MOV R4, UR4 ;  /* 0x0000000400047c02 */ /* 0x001fe20008000f00 */
[----:B-1----:R-:W-:-:S07]  /*03e0*/  IMAD.U32 R5, RZ, RZ, UR5 ;  /* 0x00000005ff057e24 */ /* 0x002fce000f8e00ff */
[----:B------:R-:W-:-:S07]  /*03f0*/  LEPC R20, `(.L_x_3) ;  /* 0x000000001014794e */ /* 0x000fce0000000000 */
[----:B--2---:R-:W-:Y:S05]  /*0400*/  CALL.ABS.NOINC R8 ;  /* 0x0000000008007343 */ /* 0x004fea0003c00000 */
.L_x_3:
[----:B------:R-:W-:Y:S05]  /*0410*/  BSYNC.RECONVERGENT B6 ;  /* 0x0000000000067941 */ /* 0x000fea0003800200 */
.L_x_2:
[----:B------:R-:W0:Y:S01]  /*0420*/  LDC R4, c[0x0][0x3a4] ;  /* 0x0000e900ff047b82 */ /* 0x000e220000000800 */
[----:B------:R-:W-:Y:S02]  /*0430*/  CS2R R22, SRZ ;  /* 0x0000000000167805 */ /* 0x000fe4000001ff00 */
[----:B0-----:R-:W-:-:S13]  /*0440*/  ISETP.GE.AND P0, PT, R4, 0x1, PT ;  /* 0x000000010400780c */ /* 0x001fda0003f06270 */
[----:B------:R-:W-:Y:S05]  /*0450*/  @!P0 BRA `(.L_x_4) ;  /* 0x0000001400bc8947 */ /* 0x000fea0003800000 */
[C---:B------:R-:W-:Y:S01]  /*0460*/  ISETP.GE.U32.AND P0, PT, R4.reuse, 0x8, PT ;  /* 0x000000080400780c */ /* 0x040fe20003f06070 */
[----:B------:R-:W-:Y:S01]  /*0470*/  IMAD.MOV.U32 R3, RZ, RZ, RZ ;  /* 0x000000ffff037224 */ /* 0x000fe200078e00ff */
[----:B------:R-:W-:Y:S02]  /*0480*/  LOP3.LUT R0, R4, 0x7, RZ, 0xc0, !PT ;  /* 0x0000000704007812 */ /* 0x000fe400078ec0ff */
[----:B------:R-:W-:-:S09]  /*0490*/  CS2R R22, SRZ ;  /* 0x0000000000167805 */ /* 0x000fd2000001ff00 */
[----:B------:R-:W-:Y:S05]  /*04a0*/  @!P0 BRA `(.L_x_5) ;  /* 0x0000000800f48947 */ /* 0x000fea0003800000 */
[----:B------:R-:W0:Y:S01]  /*04b0*/  LDCU.128 UR4, c[0x0][0x3c0] ;  /* 0x00007800ff0477ac */ /* 0x000e220008000c00 */
[----:B------:R-:W-:Y:S01]  /*04c0*/  LOP3.LUT R3, R4, 0x7ffffff8, RZ, 0xc0, !PT ;  /* 0x7ffffff804037812 */ /* 0x000fe200078ec0ff */
[----:B------:R-:W-:Y:S01]  /*04d0*/  BSSY.RECONVERGENT B0, `(.L_x_5) ;  /* 0x00000ba000007945 */ /* 0x000fe20003800200 */
[----:B------:R-:W-:Y:S01]  /*04e0*/  IMAD.MOV.U32 R27, RZ, RZ, R2 ;  /* 0x000000ffff1b7224 */ /* 0x000fe200078e0002 */
[----:B------:R-:W1:Y:S01]  /*04f0*/  LDCU.64 UR8, c[0x0][0x380] ;  /* 0x00007000ff0877ac */ /* 0x000e620008000a00 */
[----:B------:R-:W-:Y:S01]  /*0500*/  IMAD.MOV.U32 R25, RZ, RZ, R16 ;  /* 0x000000ffff197224 */ /* 0x000fe200078e0010 */
[----:B------:R-:W-:Y:S01]  /*0510*/  CS2R R22, SRZ ;  /* 0x0000000000167805 */ /* 0x000fe2000001ff00 */
[----:B------:R-:W-:Y:S01]  /*0520*/  IMAD.MOV R24, RZ, RZ, -R3 ;  /* 0x000000ffff187224 */ /* 0x000fe200078e0a03 */
[----:B0-----:R-:W-:Y:S02]  /*0530*/  UIADD3 UR6, UP0, UPT, UR6, 0x3, URZ ;  /* 0x0000000306067890 */ /* 0x001fe4000ff1e0ff */
[----:B------:R-:W-:-:S02]  /*0540*/  UIADD3 UR4, UP1, UPT, UR4, 0x10, URZ ;  /* 0x0000001004047890 */ /* 0x000fc4000ff3e0ff */
[----:B-1----:R-:W-:Y:S02]  /*0550*/  UIADD3 UR8, UP2, UPT, UR8, 0x20, URZ ;  /* 0x0000002008087890 */ /* 0x002fe4000ff5e0ff */
[----:B------:R-:W-:Y:S01]  /*0560*/  UIADD3.X UR7, UPT, UPT, URZ, UR7, URZ, UP0, !UPT ;  /* 0x00000007ff077290 */ /* 0x000fe200087fe4ff */
[----:B------:R-:W-:Y:S01]  /*0570*/  IMAD.U32 R8, RZ, RZ, UR6 ;  /* 0x00000006ff087e24 */ /* 0x000fe2000f8e00ff */
[----:B------:R-:W-:Y:S01]  /*0580*/  UIADD3.X UR5, UPT, UPT, URZ, UR5, URZ, UP1, !UPT ;  /* 0x00000005ff057290 */ /* 0x000fe20008ffe4ff */
[----:B------:R-:W-:Y:S01]  /*0590*/  IMAD.U32 R14, RZ, RZ, UR4 ;  /* 0x00000004ff0e7e24 */ /* 0x000fe2000f8e00ff */
[----:B------:R-:W-:Y:S01]  /*05a0*/  UIADD3.X UR9, UPT, UPT, URZ, UR9, URZ, UP2, !UPT ;  /* 0x00000009ff097290 */ /* 0x000fe200097fe4ff */
[----:B------:R-:W-:Y:S02]  /*05b0*/  IMAD.U32 R4, RZ, RZ, UR8 ;  /* 0x00000008ff047e24 */ /* 0x000fe4000f8e00ff */
[----:B------:R-:W-:Y:S02]  /*05c0*/  IMAD.U32 R9, RZ, RZ, UR7 ;  /* 0x00000007ff097e24 */ /* 0x000fe4000f8e00ff */
[----:B------:R-:W-:Y:S01]  /*05d0*/  IMAD.U32 R15, RZ, RZ, UR5 ;  /* 0x00000005ff0f7e24 */ /* 0x000fe2000f8e00ff */
[----:B------:R-:W-:-:S07]  /*05e0*/  MOV R5, UR9 ;  /* 0x0000000900057c02 */ /* 0x000fce0008000f00 */
.L_x_6:
[----:B------:R-:W2:Y:S01]  /*05f0*/  LDG.E.U8 R6, desc[UR36][R8.64+-0x3] ;  /* 0xfffffd2408067981 */ /* 0x000ea2000c1e1100 */
[----:B------:R-:W-:-:S03]  /*0600*/  IMAD.WIDE R10, R25, 0x8, R4 ;  /* 0x00000008190a7825 */ /* 0x000fc600078e0204 */
[----:B------:R-:W3:Y:S01]  /*0610*/  LDG.E.U8 R28, desc[UR36][R8.64+0x3] ;  /* 0x00000324081c7981 */ /* 0x000ee2000c1e1100 */
[----:B------:R-:W-:-:S05]  /*0620*/  IMAD.WIDE R12, R27, 0x8, R4 ;  /* 0x000000081b0c7825 */ /* 0x000fca00078e0204 */
[----:B------:R-:W4:Y:S01]  /*0630*/  LDG.E.64 R18, desc[UR36][R12.64+-0x20] ;  /* 0xffffe0240c127981 */ /* 0x000f22000c1e1b00 */
[----:B--2---:R-:W-:-:S03]  /*0640*/  ISETP.NE.AND P0, PT, R6, RZ, PT ;  /* 0x000000ff0600720c */ /* 0x004fc60003f05270 */
[----:B------:R-:W4:Y:S10]  /*0650*/  LDG.E.64 R6, desc[UR36][R10.64+-0x20] ;  /* 0xffffe0240a067981 */ /* 0x000f34000c1e1b00 */
[----:B------:R-:W2:Y:S01]  /*0660*/  @P0 LDG.E R20, desc[UR36][R14.64+-0x10] ;  /* 0xfffff0240e140981 */ /* 0x000ea2000c1e1900 */
[----:B----4-:R-:W-:Y:S01]  /*0670*/  DADD R18, R6, -R18 ;  /* 0x0000000006127229 */ /* 0x010fe20000000812 */
[----:B--2---:R-:W0:Y:S07]  /*0680*/  @P0 F2F.F64.F32 R6, R20 ;  /* 0x0000001400060310 */ /* 0x004e2e0000201800 */
[----:B------:R-:W-:-:S08]  /*0690*/  DADD R18, -RZ, |R18| ;  /* 0x00000000ff127229 */ /* 0x000fd00000000512 */
[----:B0-----:R-:W-:Y:S02]  /*06a0*/  @P0 DADD R6, -R18, R6 ;  /* 0x0000000012060229 */ /* 0x001fe40000000106 */
[----:B------:R-:W-:-:S06]  /*06b0*/  @P0 IMAD.MOV.U32 R21, RZ, RZ, R19 ;  /* 0x000000ffff150224 */ /* 0x000fcc00078e0013 */
[----:B------:R-:W-:Y:S02]  /*06c0*/  @P0 DSETP.MIN.AND P1, P2, R18, R6, PT ;  /* 0x000000061200022a */ /* 0x000fe40003a20000 */
[----:B------:R-:W-:-:S05]  /*06d0*/  @P0 IMAD.MOV.U32 R26, RZ, RZ, R7 ;  /* 0x000000ffff1a0224 */ /* 0x000fca00078e0007 */
[----:B------:R-:W-:Y:S02]  /*06e0*/  @P0 FSEL R29, R21, R26, P1 ;  /* 0x0000001a151d0208 */ /* 0x000fe40000800000 */
[----:B------:R-:W-:-:S04]  /*06f0*/  @P0 LOP3.LUT R26, R26, 0x80000, RZ, 0xfc, !PT ;  /* 0x000800001a1a0812 */ /* 0x000fc800078efcff */
[----:B------:R-:W-:Y:S02]  /*0700*/  @P0 SEL R29, R26, R29, P2 ;  /* 0x0000001d1a1d0207 */ /* 0x000fe40001000000 */
[----:B------:R-:W2:Y:S01]  /*0710*/  LDG.E.U8 R26, desc[UR36][R8.64+-0x2] ;  /* 0xfffffe24081a7981 */ /* 0x000ea2000c1e1100 */
[----:B------:R-:W-:Y:S02]  /*0720*/  @P0 IMAD.MOV.U32 R21, RZ, RZ, R6 ;  /* 0x000000ffff150224 */ /* 0x000fe400078e0006 */
[----:B------:R-:W-:Y:S02]  /*0730*/  @P0 IMAD.MOV.U32 R6, RZ, RZ, R18 ;  /* 0x000000ffff060224 */ /* 0x000fe400078e0012 */
[----:B------:R-:W-:-:S03]  /*0740*/  @P0 IMAD.MOV.U32 R19, RZ, RZ, R29 ;  /* 0x000000ffff130224 */ /* 0x000fc600078e001d */
[----:B------:R-:W-:Y:S02]  /*0750*/  @P0 SEL R18, R6, R21, P1 ;  /* 0x0000001506120207 */ /* 0x000fe40000800000 */
[----:B------:R-:W4:Y:S04]  /*0760*/  LDG.E.64 R6, desc[UR36][R10.64+-0x18] ;  /* 0xffffe8240a067981 */ /* 0x000f28000c1e1b00 */
[----:B------:R-:W4:Y:S01]  /*0770*/  LDG.E.64 R20, desc[UR36][R12.64+-0x18] ;  /* 0xffffe8240c147981 */ /* 0x000f22000c1e1b00 */
[----:B--2---:R-:W-:-:S13]  /*0780*/  ISETP.NE.AND P0, PT, R26, RZ, PT ;  /* 0x000000ff1a00720c */ /* 0x004fda0003f05270 */
[----:B------:R-:W2:Y:S01]  /*0790*/  @P0 LDG.E R26, desc[UR36][R14.64+-0xc] ;  /* 0xfffff4240e1a0981 */ /* 0x000ea2000c1e1900 */
[----:B----4-:R-:W-:-:S08]  /*07a0*/  DADD R20, R6, -R20 ;  /* 0x0000000006147229 */ /* 0x010fd00000000814 */
[----:B------:R-:W-:Y:S02]  /*07b0*/  DADD R20, -RZ, |R20| ;  /* 0x00000000ff147229 */ /* 0x000fe40000000514 */
[----:B------:R-:W-:Y:S01]  /*07c0*/  DFMA R18, R18, R18, R22 ;  /* 0x000000121212722b */ /* 0x000fe20000000016 */
[----:B--2---:R0:W1:Y:S02]  /*07d0*/  @P0 F2F.F64.F32 R6, R26 ;  /* 0x0000001a00060310 */ /* 0x0040640000201800 */
[----:B0-----:R-:W2:Y:S03]  /*07e0*/  LDG.E.U8 R26, desc[UR36][R8.64+-0x1] ;  /* 0xffffff24081a7981 */ /* 0x001ea6000c1e1100 */
[----:B-1----:R-:W-:Y:S02]  /*07f0*/  @P0 DADD R6, -R20, R6 ;  /* 0x0000000014060229 */ /* 0x002fe40000000106 */
[----:B------:R-:W-:-:S06]  /*0800*/  @P0 MOV R22, R21 ;  /* 0x0000001500160202 */ /* 0x000fcc0000000f00 */
[----:B------:R-:W-:Y:S02]  /*0810*/  @P0 DSETP.MIN.AND P1, P2, R20, R6, PT ;  /* 0x000000061400022a */ /* 0x000fe40003a20000 */
[----:B------:R-:W-:-:S05]  /*0820*/  @P0 IMAD.MOV.U32 R23, RZ, RZ, R7 ;  /* 0x000000ffff170224 */ /* 0x000fca00078e0007 */
[----:B------:R-:W-:Y:S02]  /*0830*/  @P0 FSEL R29, R22, R23, P1 ;  /* 0x00000017161d0208 */ /* 0x000fe40000800000 */
[----:B------:R-:W-:Y:S01]  /*0840*/  @P0 LOP3.LUT R22, R23, 0x80000, RZ, 0xfc, !PT ;  /* 0x0008000017160812 */ /* 0x000fe200078efcff */
[----:B------:R-:W-:Y:S02]  /*0850*/  @P0 IMAD.MOV.U32 R23, RZ, RZ, R6 ;  /* 0x000000ffff170224 */ /* 0x000fe400078e0006 */
[----:B------:R-:W-:Y:S01]  /*0860*/  @P0 IMAD.MOV.U32 R6, RZ, RZ, R20 ;  /* 0x000000ffff060224 */ /* 0x000fe200078e0014 */
[----:B------:R-:W-:-:S04]  /*0870*/  @P0 SEL R29, R22, R29, P2 ;  /* 0x0000001d161d0207 */ /* 0x000fc80001000000 */
[----:B------:R-:W-:Y:S01]  /*0880*/  @P0 SEL R20, R6, R23, P1 ;  /* 0x0000001706140207 */ /* 0x000fe20000800000 */
[----:B------:R-:W-:Y:S01]  /*0890*/  @P0 IMAD.MOV.U32 R21, RZ, RZ, R29 ;  /* 0x000000ffff150224 */ /* 0x000fe200078e001d */
[----:B------:R-:W4:Y:S04]  /*08a0*/  LDG.E.64 R6, desc[UR36][R10.64+-0x10] ;  /* 0xfffff0240a067981 */ /* 0x000f28000c1e1b00 */
[----:B------:R-:W4:Y:S01]  /*08b0*/  LDG.E.64 R22, desc[UR36][R12.64+-0x10] ;  /* 0xfffff0240c167981 */ /* 0x000f22000c1e1b00 */
[----:B--2---:R-:W-:-:S13]  /*08c0*/  ISETP.NE.AND P0, PT, R26, RZ, PT ;  /* 0x000000ff1a00720c */ /* 0x004fda0003f05270 */
[----:B------:R-:W2:Y:S01]  /*08d0*/  @P0 LDG.E R26, desc[UR36][R14.64+-0x8] ;  /* 0xfffff8240e1a0981 */ /* 0x000ea2000c1e1900 */
[----:B----4-:R-:W-:-:S08]  /*08e0*/  DADD R22, R6, -R22 ;  /* 0x0000000006167229 */ /* 0x010fd00000000816 */
[----:B------:R-:W-:Y:S01]  /*08f0*/  DADD R22, -RZ, |R22| ;  /* 0x00000000ff167229 */ /* 0x000fe20000000516 */
[----:B--2---:R0:W1:Y:S02]  /*0900*/  @P0 F2F.F64.F32 R6, R26 ;  /* 0x0000001a00060310 */ /* 0x0040640000201800 */
[----:B0-----:R-:W2:Y:S05]  /*0910*/  LDG.E.U8 R26, desc[UR36][R8.64] ;  /* 0x00000024081a7981 */ /* 0x001eaa000c1e1100 */
[----:B-1----:R-:W-:Y:S02]  /*0920*/  @P0 DADD R6, -R22, R6 ;  /* 0x0000000016060229 */ /* 0x002fe40000000106 */
[----:B------:R-:W-:Y:S01]  /*0930*/  DFMA R18, R20, R20, R18 ;  /* 0x000000141412722b */ /* 0x000fe20000000012 */
[----:B------:R-:W-:-:S05]  /*0940*/  @P0 IMAD.MOV.U32 R20, RZ, RZ, R23 ;  /* 0x000000ffff140224 */ /* 0x000fca00078e0017 */
[----:B------:R-:W-:Y:S02]  /*0950*/  @P0 DSETP.MIN.AND P1, P2, R22, R6, PT ;  /* 0x000000061600022a */ /* 0x000fe40003a20000 */
[----:B------:R-:W-:-:S05]  /*0960*/  @P0 IMAD.MOV.U32 R21, RZ, RZ, R7 ;  /* 0x000000ffff150224 */ /* 0x000fca00078e0007 */
[----:B------:R-:W-:Y:S02]  /*0970*/  @P0 FSEL R29, R20, R21, P1 ;  /* 0x00000015141d0208 */ /* 0x000fe40000800000 */
[----:B------:R-:W-:Y:S01]  /*0980*/  @P0 LOP3.LUT R20, R21, 0x80000, RZ, 0xfc, !PT ;  /* 0x0008000015140812 */ /* 0x000fe200078efcff */
[----:B------:R-:W-:Y:S01]  /*0990*/  @P0 IMAD.MOV.U32 R21, RZ, RZ, R6 ;  /* 0x000000ffff150224 */ /* 0x000fe200078e0006 */
[----:B------:R-:W-:Y:S02]  /*09a0*/  @P0 MOV R6, R22 ;  /* 0x0000001600060202 */ /* 0x000fe40000000f00 */
[----:B------:R-:W-:Y:S02]  /*09b0*/  @P0 SEL R29, R20, R29, P2 ;  /* 0x0000001d141d0207 */ /* 0x000fe40001000000 */
[----:B------:R-:W-:Y:S02]  /*09c0*/  @P0 SEL R22, R6, R21, P1 ;  /* 0x0000001506160207 */ /* 0x000fe40000800000 */
[----:B------:R-:W4:Y:S01]  /*09d0*/  LDG.E.64 R6, desc[UR36][R10.64+-0x8] ;  /* 0xfffff8240a067981 */ /* 0x000f22000c1e1b00 */
[----:B------:R-:W-:-:S03]  /*09e0*/  @P0 IMAD.MOV.U32 R23, RZ, RZ, R29 ;  /* 0x000000ffff170224 */ /* 0x000fc600078e001d */
        /* <DEDUP_REMOVED lines=23> */
[----:B----4-:R-:W-:Y:S01]  /*0b60*/  DADD R22, R6, -R22 ;  /* 0x0000000006167229 */ /* 0x010fe20000000816 */
[----:B--2---:R0:W1:Y:S02]  /*0b70*/  @P0 F2F.F64.F32 R6, R26 ;  /* 0x0000001a00060310 */ /* 0x0040640000201800 */
[----:B0-----:R-:W2:Y:S05]  /*0b80*/  LDG.E.U8 R26, desc[UR36][R8.64+0x2] ;  /* 0x00000224081a7981 */ /* 0x001eaa000c1e1100 */
[----:B------:R-:W-:-:S08]  /*0b90*/  DADD R22, -RZ, |R22| ;  /* 0x00000000ff167229 */ /* 0x000fd00000000516 */
[----:B-1----:R-:W-:Y:S02]  /*0ba0*/  @P0 DADD R6, -R22, R6 ;  /* 0x0000000016060229 */ /* 0x002fe40000000106 */
[----:B------:R-:W-:Y:S01]  /*0bb0*/  DFMA R18, R20, R20, R18 ;  /* 0x000000141412722b */ /* 0x000fe20000000012 */
[----:B------:R-:W-:-:S05]  /*0bc0*/  @P0 IMAD.MOV.U32 R20, RZ, RZ, R23 ;  /* 0x000000ffff140224 */ /* 0x000fca00078e0017 */
[----:B------:R-:W-:Y:S02]  /*0bd0*/  @P0 DSETP.MIN.AND P1, P2, R22, R6, PT ;  /* 0x000000061600022a */ /* 0x000fe40003a20000 */
[----:B------:R-:W-:-:S04]  /*0be0*/  @P0 MOV R21, R7 ;  /* 0x0000000700150202 */ /* 0x000fc80000000f00 */
        /* <DEDUP_REMOVED lines=11> */
[----:B------:R-:W-:Y:S02]  /*0ca0*/  DFMA R18, R22, R22, R18 ;  /* 0x000000161612722b */ /* 0x000fe40000000012 */
[----:B----4-:R-:W-:-:S08]  /*0cb0*/  DADD R6, R20, -R6 ;  /* 0x0000000014067229 */ /* 0x010fd00000000806 */
[----:B------:R-:W-:-:S10]  /*0cc0*/  DADD R6, -RZ, |R6| ;  /* 0x00000000ff067229 */ /* 0x000fd40000000506 */
[----:B------:R-:W-:Y:S01]  /*0cd0*/  @P0 IMAD.MOV.U32 R22, RZ, RZ, R7 ;  /* 0x000000ffff160224 */ /* 0x000fe200078e0007 */
[----:B--2---:R0:W1:Y:S02]  /*0ce0*/  @P0 F2F.F64.F32 R20, R26 ;  /* 0x0000001a00140310 */ /* 0x0040640000201800 */
[----:B0-----:R-:W2:Y:S01]  /*0cf0*/  LDG.E.U8 R26, desc[UR36][R8.64+0x4] ;  /* 0x00000424081a7981 */ /* 0x001ea2000c1e1100 */
[----:B-1----:R-:W-:-:S08]  /*0d00*/  @P0 DADD R20, -R6, R20 ;  /* 0x0000000006140229 */ /* 0x002fd00000000114 */
[----:B------:R-:W-:Y:S02]  /*0d10*/  @P0 DSETP.MIN.AND P1, P2, R6, R20, PT ;  /* 0x000000140600022a */ /* 0x000fe40003a20000 */
[----:B------:R-:W-:-:S05]  /*0d20*/  @P0 IMAD.MOV.U32 R23, RZ, RZ, R21 ;  /* 0x000000ffff170224 */ /* 0x000fca00078e0015 */
[----:B------:R-:W-:Y:S02]  /*0d30*/  @P0 FSEL R22, R22, R23, P1 ;  /* 0x0000001716160208 */ /* 0x000fe40000800000 */
[----:B------:R-:W-:Y:S01]  /*0d40*/  @P0 LOP3.LUT R29, R23, 0x80000, RZ, 0xfc, !PT ;  /* 0x00080000171d0812 */ /* 0x000fe200078efcff */
[----:B------:R-:W-:Y:S02]  /*0d50*/  @P0 IMAD.MOV.U32 R23, RZ, RZ, R20 ;  /* 0x000000ffff170224 */ /* 0x000fe400078e0014 */
[----:B------:R-:W-:Y:S01]  /*0d60*/  @P0 IMAD.MOV.U32 R20, RZ, RZ, R6 ;  /* 0x000000ffff140224 */ /* 0x000fe200078e0006 */
[----:B------:R-:W-:-:S04]  /*0d70*/  @P0 SEL R29, R29, R22, P2 ;  /* 0x000000161d1d0207 */ /* 0x000fc80001000000 */
[----:B------:R-:W-:Y:S02]  /*0d80*/  @P0 SEL R6, R20, R23, P1 ;  /* 0x0000001714060207 */ /* 0x000fe40000800000 */
[----:B------:R-:W4:Y:S04]  /*0d90*/  LDG.E.64 R20, desc[UR36][R10.64+0x10] ;  /* 0x000010240a147981 */ /* 0x000f28000c1e1b00 */
[----:B------:R-:W4:Y:S01]  /*0da0*/  LDG.E.64 R22, desc[UR36][R12.64+0x10] ;  /* 0x000010240c167981 */ /* 0x000f22000c1e1b00 */
[----:B------:R-:W-:Y:S02]  /*0db0*/  @P0 MOV R7, R29 ;  /* 0x0000001d00070202 */ /* 0x000fe40000000f00 */
[----:B---3--:R-:W-:Y:S02]  /*0dc0*/  ISETP.NE.AND P0, PT, R28, RZ, PT ;  /* 0x000000ff1c00720c */ /* 0x008fe40003f05270 */
[----:B------:R-:W3:Y:S11]  /*0dd0*/  LDG.E.64 R28, desc[UR36][R12.64+0x18] ;  /* 0x000018240c1c7981 */ /* 0x000ef6000c1e1b00 */
[----:B------:R-:W5:Y:S01]  /*0de0*/  @P0 LDG.E R12, desc[UR36][R14.64+0x8] ;  /* 0x000008240e0c0981 */ /* 0x000f62000c1e1900 */
[----:B--2---:R-:W-:-:S13]  /*0df0*/  ISETP.NE.AND P1, PT, R26, RZ, PT ;  /* 0x000000ff1a00720c */ /* 0x004fda0003f25270 */
[----:B------:R-:W2:Y:S01]  /*0e00*/  @P1 LDG.E R26, desc[UR36][R14.64+0xc] ;  /* 0x00000c240e1a1981 */ /* 0x000ea2000c1e1900 */
[----:B----4-:R-:W-:-:S03]  /*0e10*/  DADD R20, R20, -R22 ;  /* 0x0000000014147229 */ /* 0x010fc60000000816 */
[----:B------:R2:W3:Y:S05]  /*0e20*/  LDG.E.64 R22, desc[UR36][R10.64+0x18] ;  /* 0x000018240a167981 */ /* 0x0004ea000c1e1b00 */
[----:B------:R-:W-:Y:S02]  /*0e30*/  DADD R20, -RZ, |R20| ;  /* 0x00000000ff147229 */ /* 0x000fe40000000514 */
[----:B------:R-:W-:-:S08]  /*0e40*/  DFMA R18, R6, R6, R18 ;  /* 0x000000060612722b */ /* 0x000fd00000000012 */
[----:B------:R-:W-:Y:S02]  /*0e50*/  @P0 IMAD.MOV.U32 R7, RZ, RZ, R21 ;  /* 0x000000ffff070224 */ /* 0x000fe400078e0015 */
[----:B------:R-:W-:Y:S02]  /*0e60*/  VIADD R24, R24, 0x8 ;  /* 0x0000000818187836 */ /* 0x000fe40000000000 */
[----:B------:R-:W-:Y:S02]  /*0e70*/  VIADD R25, R25, 0x8 ;  /* 0x0000000819197836 */ /* 0x000fe40000000000 */
[----:B------:R-:W-:Y:S01]  /*0e80*/  VIADD R27, R27, 0x8 ;  /* 0x000000081b1b7836 */ /* 0x000fe20000000000 */
[----:B--2---:R-:W-:Y:S01]  /*0e90*/  @P1 F2F.F64.F32 R10, R26 ;  /* 0x0000001a000a1310 */ /* 0x004fe20000201800 */
[----:B---3--:R-:W-:-:S07]  /*0ea0*/  DADD R22, R22, -R28 ;  /* 0x0000000016167229 */ /* 0x008fce000000081c */
[----:B-----5:R-:W0:Y:S01]  /*0eb0*/  @P0 F2F.F64.F32 R28, R12 ;  /* 0x0000000c001c0310 */ /* 0x020e220000201800 */
[----:B------:R-:W-:Y:S02]  /*0ec0*/  DADD R22, -RZ, |R22| ;  /* 0x00000000ff167229 */ /* 0x000fe40000000516 */
[----:B0-----:R-:W-:-:S08]  /*0ed0*/  @P0 DADD R28, -R20, R28 ;  /* 0x00000000141c0229 */ /* 0x001fd0000000011c */
[----:B------:R-:W-:Y:S02]  /*0ee0*/  @P0 DSETP.MIN.AND P2, P3, R20, R28, PT ;  /* 0x0000001c1400022a */ /* 0x000fe40003b40000 */
[----:B------:R-:W-:Y:S01]  /*0ef0*/  @P0 LOP3.LUT R12, R29, 0x80000, RZ, 0xfc, !PT ;  /* 0x000800001d0c0812 */ /* 0x000fe200078efcff */
[----:B------:R-:W-:-:S03]  /*0f00*/  @P1 DADD R10, -R22, R10 ;  /* 0x00000000160a1229 */ /* 0x000fc6000000010a */
[----:B------:R-:W-:Y:S01]  /*0f10*/  @P0 FSEL R7, R7, R29, P2 ;  /* 0x0000001d07070208 */ /* 0x000fe20001000000 */
[----:B------:R-:W-:-:S03]  /*0f20*/  @P0 IMAD.MOV.U32 R6, RZ, RZ, R28 ;  /* 0x000000ffff060224 */ /* 0x000fc600078e001c */
[----:B------:R-:W-:Y:S01]  /*0f30*/  @P0 SEL R13, R12, R7, P3 ;  /* 0x000000070c0d0207 */ /* 0x000fe20001800000 */
[----:B------:R-:W-:-:S05]  /*0f40*/  @P0 IMAD.MOV.U32 R7, RZ, RZ, R20 ;  /* 0x000000ffff070224 */ /* 0x000fca00078e0014 */
[----:B------:R-:W-:Y:S01]  /*0f50*/  @P0 SEL R20, R7, R6, P2 ;  /* 0x0000000607140207 */ /* 0x000fe20001000000 */
[----:B------:R-:W-:Y:S01]  /*0f60*/  @P1 DSETP.MIN.AND P2, P3, R22, R10, PT ;  /* 0x0000000a1600122a */ /* 0x000fe20003b40000 */
[----:B------:R-:W-:Y:S02]  /*0f70*/  @P1 IMAD.MOV.U32 R7, RZ, RZ, R23 ;  /* 0x000000ffff071224 */ /* 0x000fe400078e0017 */
[----:B------:R-:W-:Y:S01]  /*0f80*/  @P0 IMAD.MOV.U32 R21, RZ, RZ, R13 ;  /* 0x000000ffff150224 */ /* 0x000fe200078e000d */
[----:B------:R-:W-:Y:S01]  /*0f90*/  ISETP.NE.AND P0, PT, R24, RZ, PT ;  /* 0x000000ff1800720c */ /* 0x000fe20003f05270 */
[----:B------:R-:W-:Y:S01]  /*0fa0*/  @P1 IMAD.MOV.U32 R6, RZ, RZ, R10 ;  /* 0x000000ffff061224 */ /* 0x000fe200078e000a */
[----:B------:R-:W-:Y:S02]  /*0fb0*/  @P1 FSEL R10, R7, R11, P2 ;  /* 0x0000000b070a1208 */ /* 0x000fe40001000000 */
[----:B------:R-:W-:Y:S02]  /*0fc0*/  @P1 LOP3.LUT R11, R11, 0x80000, RZ, 0xfc, !PT ;  /* 0x000800000b0b1812 */ /* 0x000fe400078efcff */
[----:B------:R-:W-:Y:S01]  /*0fd0*/  @P1 MOV R7, R22 ;  /* 0x0000001600071202 */ /* 0x000fe20000000f00 */
[----:B------:R-:W-:Y:S01]  /*0fe0*/  DFMA R18, R20, R20, R18 ;  /* 0x000000141412722b */ /* 0x000fe20000000012 */
[----:B------:R-:W-:-:S02]  /*0ff0*/  @P1 SEL R23, R11, R10, P3 ;  /* 0x0000000a0b171207 */ /* 0x000fc40001800000 */
[----:B------:R-:W-:Y:S02]  /*1000*/  @P1 SEL R22, R7, R6, P2 ;  /* 0x0000000607161207 */ /* 0x000fe40001000000 */
[----:B------:R-:W-:Y:S02]  /*1010*/  IADD3 R8, P1, PT, R8, 0x8, RZ ;  /* 0x0000000808087810 */ /* 0x000fe40007f3e0ff */
[----:B------:R-:W-:Y:S02]  /*1020*/  IADD3 R14, P2, PT, R14, 0x20, RZ ;  /* 0x000000200e0e7810 */ /* 0x000fe40007f5e0ff */
[----:B------:R-:W-:Y:S01]  /*1030*/  DFMA R22, R22, R22, R18 ;  /* 0x000000161616722b */ /* 0x000fe20000000012 */
[----:B------:R-:W-:Y:S02]  /*1040*/  IMAD.X R9, RZ, RZ, R9, P1 ;  /* 0x000000ffff097224 */ /* 0x000fe400008e0609 */
[----:B------:R-:W-:Y:S01]  /*1050*/  IMAD.X R15, RZ, RZ, R15, P2 ;  /* 0x000000ffff0f7224 */ /* 0x000fe200010e060f */
[----:B------:R-:W-:Y:S07]  /*1060*/  @P0 BRA `(.L_x_6) ;  /* 0xfffffff400600947 */ /* 0x000fee000383ffff */
[----:B------:R-:W-:Y:S05]  /*1070*/  BSYNC.RECONVERGENT B0 ;  /* 0x0000000000007941 */ /* 0x000fea0003800200 */
.L_x_5:
[----:B------:R-:W-:-:S13]  /*1080*/  ISETP.NE.AND P0, PT, R0, RZ, PT ;  /* 0x000000ff0000720c */ /* 0x000fda0003f05270 */
[----:B------:R-:W-:Y:S05]  /*1090*/  @!P0 BRA `(.L_x_4) ;  /* 0x0000000800ac8947 */ /* 0x000fea0003800000 */
[----:B------:R-:W0:Y:S01]  /*10a0*/  LDCU UR4, c[0x0][0x3a4] ;  /* 0x00007480ff0477ac */ /* 0x000e220008000800 */
[----:B------:R-:W-:Y:S01]  /*10b0*/  ISETP.GE.U32.AND P0, PT, R0, 0x4, PT ;  /* 0x000000040000780c */ /* 0x000fe20003f06070 */
[----:B0-----:R-:W-:-:S04]  /*10c0*/  ULOP3.LUT UR5, UR4, 0x3, URZ, 0xc0, !UPT ;  /* 0x0000000304057892 */ /* 0x001fc8000f8ec0ff */
[----:B------:R-:W-:-:S08]  /*10d0*/  UISETP.NE.AND UP0, UPT, UR5, URZ, UPT ;  /* 0x000000ff0500728c */ /* 0x000fd0000bf05270 */
[----:B------:R-:W-:Y:S05]  /*10e0*/  @!P0 BRA `(.L_x_7) ;  /* 0x00000004004c8947 */ /* 0x000fea0003800000 */
[----:B------:R-:W0:Y:S01]  /*10f0*/  LDCU.64 UR6, c[0x0][0x3c8] ;  /* 0x00007900ff0677ac */ /* 0x000e220008000a00 */
[----:B------:R-:W1:Y:S08]  /*1100*/  LDC.64 R6, c[0x0][0x380] ;  /* 0x0000e000ff067b82 */ /* 0x000e700000000a00 */
[----:B------:R-:W2:Y:S01]  /*1110*/  LDC.64 R4, c[0x0][0x3c0] ;  /* 0x0000f000ff047b82 */ /* 0x000ea20000000a00 */
[----:B0-----:R-:W-:-:S05]  /*1120*/  IADD3 R8, P0, PT, R3, UR6, RZ ;  /* 0x0000000603087c10 */ /* 0x001fca000ff1e0ff */
[----:B------:R-:W-:-:S05]  /*1130*/  IMAD.X R9, RZ, RZ, UR7, P0 ;  /* 0x00000007ff097e24 */ /* 0x000fca00080e06ff */
[----:B------:R-:W3:Y:S01]  /*1140*/  LDG.E.U8 R0, desc[UR36][R8.64] ;  /* 0x0000002408007981 */ /* 0x000ee2000c1e1100 */
[--C-:B------:R-:W-:Y:S02]  /*1150*/  IMAD.IADD R11, R16, 0x1, R3.reuse ;  /* 0x00000001100b7824 */ /* 0x100fe400078e0203 */
[----:B------:R-:W-:Y:S01]  /*1160*/  IMAD.IADD R13, R2, 0x1, R3 ;  /* 0x00000001020d7824 */ /* 0x000fe200078e0203 */
[----:B------:R-:W4:Y:S01]  /*1170*/  LDG.E.U8 R24, desc[UR36][R8.64+0x1] ;  /* 0x0000012408187981 */ /* 0x000f22000c1e1100 */
[----:B-1----:R-:W-:-:S03]  /*1180*/  IMAD.WIDE R10, R11, 0x8, R6 ;  /* 0x000000080b0a7825 */ /* 0x002fc600078e0206 */
[----:B------:R-:W5:Y:S01]  /*1190*/  LDG.E.U8 R25, desc[UR36][R8.64+0x3] ;  /* 0x0000032408197981 */ /* 0x000f62000c1e1100 */
[----:B------:R-:W-:-:S03]  /*11a0*/  IMAD.WIDE R6, R13, 0x8, R6 ;  /* 0x000000080d067825 */ /* 0x000fc600078e0206 */
[----:B------:R-:W4:Y:S01]  /*11b0*/  LDG.E.64 R14, desc[UR36][R10.64] ;  /* 0x000000240a0e7981 */ /* 0x000f22000c1e1b00 */
[----:B--2---:R-:W-:-:S03]  /*11c0*/  IMAD.WIDE.U32 R4, R3, 0x4, R4 ;  /* 0x0000000403047825 */ /* 0x004fc600078e0004 */
[----:B------:R-:W4:Y:S04]  /*11d0*/  LDG.E.64 R12, desc[UR36][R6.64] ;  /* 0x00000024060c7981 */ /* 0x000f28000c1e1b00 */
[----:B------:R-:W2:Y:S04]  /*11e0*/  LDG.E.64 R18, desc[UR36][R10.64+0x8] ;  /* 0x000008240a127981 */ /* 0x000ea8000c1e1b00 */
[----:B------:R-:W2:Y:S01]  /*11f0*/  LDG.E.64 R20, desc[UR36][R6.64+0x8] ;  /* 0x0000082406147981 */ /* 0x000ea2000c1e1b00 */
[----:B---3--:R-:W-:-:S03]  /*1200*/  ISETP.NE.AND P1, PT, R0, RZ, PT ;  /* 0x000000ff0000720c */ /* 0x008fc60003f25270 */
[----:B------:R0:W3:Y:S10]  /*1210*/  LDG.E.U8 R0, desc[UR36][R8.64+0x2] ;  /* 0x0000022408007981 */ /* 0x0000f4000c1e1100 */
[----:B------:R-:W5:Y:S01]  /*1220*/  @P1 LDG.E R26, desc[UR36][R4.64] ;  /* 0x00000024041a1981 */ /* 0x000f62000c1e1900 */
[----:B----4-:R-:W-:-:S08]  /*1230*/  DADD R12, R14, -R12 ;  /* 0x000000000e0c7229 */ /* 0x010fd0000000080c */
[----:B------:R-:W-:Y:S01]  /*1240*/  DADD R12, -RZ, |R12| ;  /* 0x00000000ff0c7229 */ /* 0x000fe2000000050c */
[----:B------:R-:W-:-:S09]  /*1250*/  ISETP.NE.AND P0, PT, R24, RZ, PT ;  /* 0x000000ff1800720c */ /* 0x000fd20003f05270 */
[----:B------:R-:W-:Y:S01]  /*1260*/  @P1 MOV R24, R13 ;  /* 0x0000000d00181202 */ /* 0x000fe20000000f00 */
[----:B0-----:R-:W-:Y:S01]  /*1270*/  @P1 IMAD.MOV.U32 R8, RZ, RZ, R12 ;  /* 0x000000ffff081224 */ /* 0x001fe200078e000c */
[----:B--2---:R-:W-:Y:S01]  /*1280*/  DADD R18, R18, -R20 ;  /* 0x0000000012127229 */ /* 0x004fe20000000814 */
[----:B------:R-:W2:Y:S01]  /*1290*/  LDG.E.64 R20, desc[UR36][R10.64+0x18] ;  /* 0x000018240a147981 */ /* 0x000ea2000c1e1b00 */
[----:B-----5:R0:W1:Y:S03]  /*12a0*/  @P1 F2F.F64.F32 R14, R26 ;  /* 0x0000001a000e1310 */ /* 0x0200660000201800 */
[----:B0-----:R-:W4:Y:S01]  /*12b0*/  @P0 LDG.E R26, desc[UR36][R4.64+0x4] ;  /* 0x00000424041a0981 */ /* 0x001f22000c1e1900 */
[----:B-1----:R-:W-:-:S08]  /*12c0*/  @P1 DADD R14, -R12, R14 ;  /* 0x000000000c0e1229 */ /* 0x002fd0000000010e */
[----:B------:R-:W-:Y:S02]  /*12d0*/  @P1 DSETP.MIN.AND P2, P3, R12, R14, PT ;  /* 0x0000000e0c00122a */ /* 0x000fe40003b40000 */
[----:B------:R-:W-:-:S05]  /*12e0*/  @P1 IMAD.MOV.U32 R27, RZ, RZ, R15 ;  /* 0x000000ffff1b1224 */ /* 0x000fca00078e000f */
[----:B------:R-:W-:Y:S02]  /*12f0*/  @P1 FSEL R24, R24, R27, P2 ;  /* 0x0000001b18181208 */ /* 0x000fe40001000000 */
[----:B------:R-:W-:Y:S02]  /*1300*/  @P1 LOP3.LUT R27, R27, 0x80000, RZ, 0xfc, !PT ;  /* 0x000800001b1b1812 */ /* 0x000fe400078efcff */
[----:B------:R-:W-:Y:S02]  /*1310*/  @P1 SEL R12, R8, R14, P2 ;  /* 0x0000000e080c1207 */ /* 0x000fe40001000000 */
[----:B------:R-:W-:Y:S01]  /*1320*/  @P1 SEL R13, R27, R24, P3 ;  /* 0x000000181b0d1207 */ /* 0x000fe20001800000 */
[----:B------:R-:W5:Y:S01]  /*1330*/  LDG.E.64 R14, desc[UR36][R10.64+0x10] ;  /* 0x000010240a0e7981 */ /* 0x000f62000c1e1b00 */
[----:B---3--:R-:W-:Y:S02]  /*1340*/  ISETP.NE.AND P1, PT, R0, RZ, PT ;  /* 0x000000ff0000720c */ /* 0x008fe40003f25270 */
[----:B------:R-:W-:Y:S01]  /*1350*/  ISETP.NE.AND P2, PT, R25, RZ, PT ;  /* 0x000000ff1900720c */ /* 0x000fe20003f45270 */
[----:B------:R-:W5:Y:S04]  /*1360*/  LDG.E.64 R8, desc[UR36][R6.64+0x10] ;  /* 0x0000102406087981 */ /* 0x000f68000c1e1b00 */
[----:B------:R-:W2:Y:S06]  /*1370*/  LDG.E.64 R24, desc[UR36][R6.64+0x18] ;  /* 0x0000182406187981 */ /* 0x000eac000c1e1b00 */
[----:B------:R-:W3:Y:S04]  /*1380*/  @P1 LDG.E R0, desc[UR36][R4.64+0x8] ;  /* 0x0000082404001981 */ /* 0x000ee8000c1e1900 */
[----:B------:R0:W2:Y:S01]  /*1390*/  @P2 LDG.E R28, desc[UR36][R4.64+0xc] ;  /* 0x00000c24041c2981 */ /* 0x0000a2000c1e1900 */
[----:B------:R-:W-:-:S10]  /*13a0*/  DADD R18, -RZ, |R18| ;  /* 0x00000000ff127229 */ /* 0x000fd40000000512 */
[----:B0-----:R-:W-:Y:S01]  /*13b0*/  @P0 IMAD.MOV.U32 R4, RZ, RZ, R19 ;  /* 0x000000ffff040224 */ /* 0x001fe200078e0013 */
[----:B------:R-:W-:Y:S01]  /*13c0*/  DFMA R12, R12, R12, R22 ;  /* 0x0000000c0c0c722b */ /* 0x000fe20000000016 */
[----:B------:R-:W-:Y:S01]  /*13d0*/  VIADD R3, R3, 0x4 ;  /* 0x0000000403037836 */ /* 0x000fe20000000000 */
[----:B----4-:R-:W0:Y:S02]  /*13e0*/  @P0 F2F.F64.F32 R26, R26 ;  /* 0x0000001a001a0310 */ /* 0x010e240000201800 */
[----:B0-----:R-:W-:Y:S02]  /*13f0*/  @P0 DADD R26, -R18, R26 ;  /* 0x00000000121a0229 */ /* 0x001fe4000000011a */
[----:B-----5:R-:W-:-:S04]  /*1400*/  DADD R8, R14, -R8 ;  /* 0x000000000e087229 */ /* 0x020fc80000000808 */
[----:B---3--:R0:W1:Y:S04]  /*1410*/  @P1 F2F.F64.F32 R14, R0 ;  /* 0x00000000000e1310 */ /* 0x0080680000201800 */
[----:B------:R-:W-:Y:S02]  /*1420*/  DADD R8, -RZ, |R8| ;  /* 0x00000000ff087229 */ /* 0x000fe40000000508 */
[----:B--2---:R-:W-:Y:S01]  /*1430*/  DADD R20, R20, -R24 ;  /* 0x0000000014147229 */ /* 0x004fe20000000818 */
[----:B------:R-:W-:Y:S01]  /*1440*/  @P0 IMAD.MOV.U32 R5, RZ, RZ, R27 ;  /* 0x000000ffff050224 */ /* 0x000fe200078e001b */
[----:B------:R-:W-:Y:S01]  /*1450*/  @P0 DSETP.MIN.AND P3, P4, R18, R26, PT ;  /* 0x0000001a1200022a */ /* 0x000fe20003c60000 */
[----:B------:R-:W2:Y:S01]  /*1460*/  @P2 F2F.F64.F32 R28, R28 ;  /* 0x0000001c001c2310 */ /* 0x000ea20000201800 */
[----:B0-----:R-:W-:-:S04]  /*1470*/  @P0 IMAD.MOV.U32 R0, RZ, RZ, R18 ;  /* 0x000000ffff000224 */ /* 0x001fc800078e0012 */
[----:B------:R-:W-:Y:S01]  /*1480*/  DADD R20, -RZ, |R20| ;  /* 0x00000000ff147229 */ /* 0x000fe20000000514 */
[----:B------:R-:W-:Y:S01]  /*1490*/  @P0 FSEL R4, R4, R5, P3 ;  /* 0x0000000504040208 */ /* 0x000fe20001800000 */
[C---:B-1----:R-:W-:Y:S01]  /*14a0*/  @P1 DADD R14, -R8.reuse, R14 ;  /* 0x00000000080e1229 */ /* 0x042fe2000000010e */
[----:B------:R-:W-:Y:S02]  /*14b0*/  @P0 LOP3.LUT R5, R5, 0x80000, RZ, 0xfc, !PT ;  /* 0x0008000005050812 */ /* 0x000fe400078efcff */
[----:B------:R-:W-:Y:S02]  /*14c0*/  @P0 SEL R18, R0, R26, P3 ;  /* 0x0000001a00120207 */ /* 0x000fe40001800000 */
[----:B------:R-:W-:Y:S01]  /*14d0*/  @P0 SEL R19, R5, R4, P4 ;  /* 0x0000000405130207 */ /* 0x000fe20002000000 */
[----:B------:R-:W-:Y:S02]  /*14e0*/  @P1 IMAD.MOV.U32 R0, RZ, RZ, R9 ;  /* 0x000000ffff001224 */ /* 0x000fe400078e0009 */
[----:B------:R-:W-:-:S02]  /*14f0*/  @P1 DSETP.MIN.AND P0, P3, R8, R14, PT ;  /* 0x0000000e0800122a */ /* 0x000fc40003b00000 */
[----:B--2---:R-:W-:Y:S01]  /*1500*/  @P2 DADD R28, -R20, R28 ;  /* 0x00000000141c2229 */ /* 0x004fe2000000011c */
[----:B------:R-:W-:-:S03]  /*1510*/  @P1 IMAD.MOV.U32 R5, RZ, RZ, R14 ;  /* 0x000000ffff051224 */ /* 0x000fc600078e000e */
[----:B------:R-:W-:Y:S02]  /*1520*/  @P1 FSEL R4, R0, R15, P0 ;  /* 0x0000000f00041208 */ /* 0x000fe40000000000 */
[----:B------:R-:W-:Y:S02]  /*1530*/  @P1 MOV R0, R8 ;  /* 0x0000000800001202 */ /* 0x000fe40000000f00 */
[----:B------:R-:W-:Y:S01]  /*1540*/  @P1 LOP3.LUT R15, R15, 0x80000, RZ, 0xfc, !PT ;  /* 0x000800000f0f1812 */ /* 0x000fe200078efcff */
[----:B------:R-:W-:Y:S01]  /*1550*/  @P2 DSETP.MIN.AND P4, P5, R20, R28, PT ;  /* 0x0000001c1400222a */ /* 0x000fe20003d80000 */
[----:B------:R-:W-:Y:S01]  /*1560*/  @P1 SEL R8, R0, R5, P0 ;  /* 0x0000000500081207 */ /* 0x000fe20000000000 */
[----:B------:R-:W-:Y:S01]  /*1570*/  @P2 IMAD.MOV.U32 R0, RZ, RZ, R21 ;  /* 0x000000ffff002224 */ /* 0x000fe200078e0015 */
[----:B------:R-:W-:Y:S01]  /*1580*/  DFMA R12, R18, R18, R12 ;  /* 0x00000012120c722b */ /* 0x000fe2000000000c */
[----:B------:R-:W-:Y:S01]  /*1590*/  @P2 IMAD.MOV.U32 R5, RZ, RZ, R29 ;  /* 0x000000ffff052224 */ /* 0x000fe200078e001d */
[----:B------:R-:W-:-:S04]  /*15a0*/  @P1 SEL R9, R15, R4, P3 ;  /* 0x000000040f091207 */ /* 0x000fc80001800000 */
[----:B------:R-:W-:Y:S01]  /*15b0*/  @P2 FSEL R4, R0, R5, P4 ;  /* 0x0000000500042208 */ /* 0x000fe20002000000 */
[----:B------:R-:W-:Y:S01]  /*15c0*/  @P2 IMAD.MOV.U32 R0, RZ, RZ, R20 ;  /* 0x000000ffff002224 */ /* 0x000fe200078e0014 */
[----:B------:R-:W-:Y:S01]  /*15d0*/  @P2 LOP3.LUT R5, R5, 0x80000, RZ, 0xfc, !PT ;  /* 0x0008000005052812 */ /* 0x000fe200078efcff */
[----:B------:R-:W-:-:S03]  /*15e0*/  DFMA R12, R8, R8, R12 ;  /* 0x00000008080c722b */ /* 0x000fc6000000000c */
[----:B------:R-:W-:Y:S02]  /*15f0*/  @P2 SEL R20, R0, R28, P4 ;  /* 0x0000001c00142207 */ /* 0x000fe40002000000 */
[----:B------:R-:W-:-:S06]  /*1600*/  @P2 SEL R21, R5, R4, P5 ;  /* 0x0000000405152207 */ /* 0x000fcc0002800000 */
[----:B------:R-:W-:-:S11]  /*1610*/  DFMA R22, R20, R20, R12 ;  /* 0x000000141416722b */ /* 0x000fd6000000000c */
.L_x_7:
[----:B------:R-:W-:Y:S05]  /*1620*/  BRA.U !UP0, `(.L_x_4) ;  /* 0x0000000508487547 */ /* 0x000fea000b800000 */
[----:B------:R-:W-:Y:S02]  /*1630*/  UISETP.NE.AND UP0, UPT, UR5, 0x1, UPT ;  /* 0x000000010500788c */ /* 0x000fe4000bf05270 */
[----:B------:R-:W-:-:S04]  /*1640*/  ULOP3.LUT UR4, UR4, 0x1, URZ, 0xc0, !UPT ;  /* 0x0000000104047892 */ /* 0x000fc8000f8ec0ff */
[----:B------:R-:W-:-:S03]  /*1650*/  UISETP.NE.U32.AND UP1, UPT, UR4, 0x1, UPT ;  /* 0x000000010400788c */ /* 0x000fc6000bf25070 */
[----:B------:R-:W-:Y:S08]  /*1660*/  BRA.U !UP0, `(.L_x_8) ;  /* 0x0000000108c47547 */ /* 0x000ff0000b800000 */
[----:B------:R-:W0:Y:S01]  /*1670*/  LDCU.64 UR4, c[0x0][0x3c8] ;  /* 0x00007900ff0477ac */ /* 0x000e220008000a00 */
[----:B------:R-:W1:Y:S01]  /*1680*/  LDC.64 R8, c[0x0][0x380] ;  /* 0x0000e000ff087b82 */ /* 0x000e620000000a00 */
[----:B0-----:R-:W-:-:S05]  /*1690*/  IADD3 R4, P0, PT, R3, UR4, RZ ;  /* 0x0000000403047c10 */ /* 0x001fca000ff1e0ff */
[----:B------:R-:W-:-:S05]  /*16a0*/  IMAD.X R5, RZ, RZ, UR5, P0 ;  /* 0x00000005ff057e24 */ /* 0x000fca00080e06ff */
[----:B------:R-:W2:Y:S04]  /*16b0*/  LDG.E.U8 R6, desc[UR36][R4.64] ;  /* 0x0000002404067981 */ /* 0x000ea8000c1e1100 */
[----:B------:R-:W3:Y:S01]  /*16c0*/  LDG.E.U8 R0, desc[UR36][R4.64+0x1] ;  /* 0x0000012404007981 */ /* 0x000ee2000c1e1100 */
[--C-:B------:R-:W-:Y:S02]  /*16d0*/  IMAD.IADD R7, R16, 0x1, R3.reuse ;  /* 0x0000000110077824 */ /* 0x100fe400078e0203 */
[----:B------:R-:W-:Y:S01]  /*16e0*/  IMAD.IADD R15, R2, 0x1, R3 ;  /* 0x00000001020f7824 */ /* 0x000fe200078e0203 */
[----:B--2---:R-:W-:Y:S01]  /*16f0*/  ISETP.NE.AND P0, PT, R6, RZ, PT ;  /* 0x000000ff0600720c */ /* 0x004fe20003f05270 */
[----:B-1----:R-:W-:Y:S01]  /*1700*/  IMAD.WIDE R6, R7, 0x8, R8 ;  /* 0x0000000807067825 */ /* 0x002fe200078e0208 */
[----:B---3--:R-:W-:-:S03]  /*1710*/  ISETP.NE.AND P1, PT, R0, RZ, PT ;  /* 0x000000ff0000720c */ /* 0x008fc60003f25270 */
[----:B------:R-:W-:-:S05]  /*1720*/  IMAD.WIDE R8, R15, 0x8, R8 ;  /* 0x000000080f087825 */ /* 0x000fca00078e0208 */
[----:B------:R-:W2:Y:S03]  /*1730*/  LDG.E.64 R4, desc[UR36][R8.64] ;  /* 0x0000002408047981 */ /* 0x000ea6000c1e1b00 */
[----:B------:R-:W0:Y:S01]  /*1740*/  @P0 LDC.64 R10, c[0x0][0x3c0] ;  /* 0x0000f000ff0a0b82 */ /* 0x000e220000000a00 */
[----:B------:R-:W3:Y:S07]  /*1750*/  LDG.E.64 R14, desc[UR36][R8.64+0x8] ;  /* 0x00000824080e7981 */ /* 0x000eee000c1e1b00 */
[----:B------:R-:W1:Y:S01]  /*1760*/  @P1 LDC.64 R12, c[0x0][0x3c0] ;  /* 0x0000f000ff0c1b82 */ /* 0x000e620000000a00 */
[----:B0-----:R-:W-:-:S02]  /*1770*/  @P0 IMAD.WIDE.U32 R20, R3, 0x4, R10 ;  /* 0x0000000403140825 */ /* 0x001fc400078e000a */
[----:B------:R-:W2:Y:S04]  /*1780*/  LDG.E.64 R10, desc[UR36][R6.64] ;  /* 0x00000024060a7981 */ /* 0x000ea8000c1e1b00 */
[----:B------:R-:W4:Y:S01]  /*1790*/  @P0 LDG.E R20, desc[UR36][R20.64] ;  /* 0x0000002414140981 */ /* 0x000f22000c1e1900 */
[----:B-1----:R-:W-:-:S03]  /*17a0*/  @P1 IMAD.WIDE.U32 R24, R3, 0x4, R12 ;  /* 0x0000000403181825 */ /* 0x002fc600078e000c */
[----:B------:R-:W3:Y:S04]  /*17b0*/  LDG.E.64 R12, desc[UR36][R6.64+0x8] ;  /* 0x00000824060c7981 */ /* 0x000ee8000c1e1b00 */
[----:B------:R-:W5:Y:S01]  /*17c0*/  @P1 LDG.E R18, desc[UR36][R24.64+0x4] ;  /* 0x0000042418121981 */ /* 0x000f62000c1e1900 */
[----:B------:R-:W-:Y:S01]  /*17d0*/  VIADD R3, R3, 0x2 ;  /* 0x0000000203037836 */ /* 0x000fe20000000000 */
[----:B--2---:R-:W-:Y:S01]  /*17e0*/  DADD R4, R10, -R4 ;  /* 0x000000000a047229 */ /* 0x004fe20000000804 */
[----:B----4-:R-:W0:Y:S07]  /*17f0*/  @P0 F2F.F64.F32 R10, R20 ;  /* 0x00000014000a0310 */ /* 0x010e2e0000201800 */
[----:B------:R-:W-:-:S02]  /*1800*/  DADD R4, -RZ, |R4| ;  /* 0x00000000ff047229 */ /* 0x000fc40000000504 */
[----:B---3--:R-:W-:Y:S01]  /*1810*/  DADD R14, R12, -R14 ;  /* 0x000000000c0e7229 */ /* 0x008fe2000000080e */
[----:B-----5:R-:W1:Y:S05]  /*1820*/  @P1 F2F.F64.F32 R18, R18 ;  /* 0x0000001200121310 */ /* 0x020e6a0000201800 */
[----:B0-----:R-:W-:Y:S02]  /*1830*/  @P0 DADD R12, -R4, R10 ;  /* 0x00000000040c0229 */ /* 0x001fe4000000010a */
[----:B------:R-:W-:Y:S01]  /*1840*/  DADD R10, -RZ, |R14| ;  /* 0x00000000ff0a7229 */ /* 0x000fe2000000050e */
[----:B------:R-:W-:-:S05]  /*1850*/  @P0 IMAD.MOV.U32 R0, RZ, RZ, R5 ;  /* 0x000000ffff000224 */ /* 0x000fca00078e0005 */
[----:B------:R-:W-:Y:S02]  /*1860*/  @P0 DSETP.MIN.AND P2, P3, R4, R12, PT ;  /* 0x0000000c0400022a */ /* 0x000fe40003b40000 */
[----:B-1----:R-:W-:Y:S01]  /*1870*/  @P1 DADD R6, -R10, R18 ;  /* 0x000000000a061229 */ /* 0x002fe20000000112 */
[----:B------:R-:W-:-:S03]  /*1880*/  @P0 MOV R9, R12 ;  /* 0x0000000c00090202 */ /* 0x000fc60000000f00 */
[----:B------:R-:W-:Y:S01]  /*1890*/  @P0 FSEL R8, R0, R13, P2 ;  /* 0x0000000d00080208 */ /* 0x000fe20001000000 */
[----:B------:R-:W-:Y:S01]  /*18a0*/  @P0 IMAD.MOV.U32 R0, RZ, RZ, R4 ;  /* 0x000000ffff000224 */ /* 0x000fe200078e0004 */
[----:B------:R-:W-:Y:S02]  /*18b0*/  @P0 LOP3.LUT R13, R13, 0x80000, RZ, 0xfc, !PT ;  /* 0x000800000d0d0812 */ /* 0x000fe400078efcff */
[----:B------:R-:W-:Y:S02]  /*18c0*/  @P1 DSETP.MIN.AND P4, P5, R10, R6, PT ;  /* 0x000000060a00122a */ /* 0x000fe40003d80000 */
[----:B------:R-:W-:Y:S01]  /*18d0*/  @P0 SEL R4, R0, R9, P2 ;  /* 0x0000000900040207 */ /* 0x000fe20001000000 */
[----:B------:R-:W-:Y:S01]  /*18e0*/  @P1 IMAD.MOV.U32 R0, RZ, RZ, R11 ;  /* 0x000000ffff001224 */ /* 0x000fe200078e000b */
[----:B------:R-:W-:Y:S01]  /*18f0*/  @P0 SEL R5, R13, R8, P3 ;  /* 0x000000080d050207 */ /* 0x000fe20001800000 */
[----:B------:R-:W-:-:S03]  /*1900*/  @P1 IMAD.MOV.U32 R9, RZ, RZ, R6 ;  /* 0x000000ffff091224 */ /* 0x000fc600078e0006 */
[----:B------:R-:W-:Y:S01]  /*1910*/  @P1 FSEL R6, R0, R7, P4 ;  /* 0x0000000700061208 */ /* 0x000fe20002000000 */
[----:B------:R-:W-:Y:S01]  /*1920*/  @P1 IMAD.MOV.U32 R0, RZ, RZ, R10 ;  /* 0x000000ffff001224 */ /* 0x000fe200078e000a */
[----:B------:R-:W-:Y:S01]  /*1930*/  @P1 LOP3.LUT R7, R7, 0x80000, RZ, 0xfc, !PT ;  /* 0x0008000007071812 */ /* 0x000fe200078efcff */
[----:B------:R-:W-:-:S03]  /*1940*/  DFMA R22, R4, R4, R22 ;  /* 0x000000040416722b */ /* 0x000fc60000000016 */
[----:B------:R-:W-:Y:S02]  /*1950*/  @P1 SEL R10, R0, R9, P4 ;  /* 0x00000009000a1207 */ /* 0x000fe40002000000 */
[----:B------:R-:W-:-:S06]  /*1960*/  @P1 SEL R11, R7, R6, P5 ;  /* 0x00000006070b1207 */ /* 0x000fcc0002800000 */
[----:B------:R-:W-:-:S11]  /*1970*/  DFMA R22, R10, R10, R22 ;  /* 0x0000000a0a16722b */ /* 0x000fd60000000016 */
.L_x_8:
[----:B------:R-:W-:Y:S05]  /*1980*/  BRA.U UP1, `(.L_x_4) ;  /* 0x0000000101707547 */ /* 0x000fea000b800000 */
[----:B------:R-:W0:Y:S01]  /*1990*/  LDCU.64 UR4, c[0x0][0x3c8] ;  /* 0x00007900ff0477ac */ /* 0x000e220008000a00 */
[----:B------:R-:W1:Y:S01]  /*19a0*/  LDC.64 R6, c[0x0][0x380] ;  /* 0x0000e000ff067b82 */ /* 0x000e620000000a00 */
[----:B0-----:R-:W-:-:S05]  /*19b0*/  IADD3 R10, P0, PT, R3, UR4, RZ ;  /* 0x00000004030a7c10 */ /* 0x001fca000ff1e0ff */
[----:B------:R-:W-:-:S05]  /*19c0*/  IMAD.X R11, RZ, RZ, UR5, P0 ;  /* 0x00000005ff0b7e24 */ /* 0x000fca00080e06ff */
[----:B------:R-:W2:Y:S01]  /*19d0*/  LDG.E.U8 R10, desc[UR36][R10.64] ;  /* 0x000000240a0a7981 */ /* 0x000ea2000c1e1100 */
[----:B------:R-:W-:Y:S01]  /*19e0*/  IADD3 R5, PT, PT, R16, R3, RZ ;  /* 0x0000000310057210 */ /* 0x000fe20007ffe0ff */
[----:B------:R-:W-:-:S04]  /*19f0*/  IMAD.IADD R13, R2, 0x1, R3 ;  /* 0x00000001020d7824 */ /* 0x000fc800078e0203 */
[----:B-1----:R-:W-:-:S04]  /*1a00*/  IMAD.WIDE R4, R5, 0x8, R6 ;  /* 0x0000000805047825 */ /* 0x002fc800078e0206 */
[----:B------:R-:W-:Y:S02]  /*1a10*/  IMAD.WIDE R6, R13, 0x8, R6 ;  /* 0x000000080d067825 */ /* 0x000fe400078e0206 */
[----:B------:R-:W3:Y:S04]  /*1a20*/  LDG.E.64 R4, desc[UR36][R4.64] ;  /* 0x0000002404047981 */ /* 0x000ee8000c1e1b00 */
[----:B------:R-:W3:Y:S01]  /*1a30*/  LDG.E.64 R6, desc[UR36][R6.64] ;  /* 0x0000002406067981 */ /* 0x000ee2000c1e1b00 */
[----:B--2---:R-:W-:-:S13]  /*1a40*/  ISETP.NE.AND P0, PT, R10, RZ, PT ;  /* 0x000000ff0a00720c */ /* 0x004fda0003f05270 */
[----:B------:R-:W0:Y:S02]  /*1a50*/  @P0 LDC.64 R8, c[0x0][0x3c0] ;  /* 0x0000f000ff080b82 */ /* 0x000e240000000a00 */
[----:B0-----:R-:W-:-:S06]  /*1a60*/  @P0 IMAD.WIDE.U32 R8, R3, 0x4, R8 ;  /* 0x0000000403080825 */ /* 0x001fcc00078e0008 */
[----:B------:R-:W2:Y:S01]  /*1a70*/  @P0 LDG.E R8, desc[UR36][R8.64] ;  /* 0x0000002408080981 */ /* 0x000ea2000c1e1900 */
[----:B---3--:R-:W-:-:S08]  /*1a80*/  DADD R2, R4, -R6 ;  /* 0x0000000004027229 */ /* 0x008fd00000000806 */
[----:B------:R-:W-:-:S10]  /*1a90*/  DADD R2, -RZ, |R2| ;  /* 0x00000000ff027229 */ /* 0x000fd40000000502 */
[----:B------:R-:W-:Y:S01]  /*1aa0*/  @P0 IMAD.MOV.U32 R0, RZ, RZ, R3 ;  /* 0x000000ffff000224 */ /* 0x000fe200078e0003 */
[----:B--2---:R-:W0:Y:S02]  /*1ab0*/  @P0 F2F.F64.F32 R10, R8 ;  /* 0x00000008000a0310 */ /* 0x004e240000201800 */
[----:B0-----:R-:W-:-:S08]  /*1ac0*/  @P0 DADD R10, -R2, R10 ;  /* 0x00000000020a0229 */ /* 0x001fd0000000010a */
[----:B------:R-:W-:Y:S02]  /*1ad0*/  @P0 DSETP.MIN.AND P1, P2, R2, R10, PT ;  /* 0x0000000a0200022a */ /* 0x000fe40003a20000 */
[----:B------:R-:W-:-:S05]  /*1ae0*/  @P0 IMAD.MOV.U32 R13, RZ, RZ, R11 ;  /* 0x000000ffff0d0224 */ /* 0x000fca00078e000b */
[----:B------:R-:W-:Y:S01]  /*1af0*/  @P0 FSEL R12, R0, R13, P1 ;  /* 0x0000000d000c0208 */ /* 0x000fe20000800000 */
[----:B------:R-:W-:Y:S01]  /*1b00*/  @P0 IMAD.MOV.U32 R0, RZ, RZ, R2 ;  /* 0x000000ffff000224 */ /* 0x000fe200078e0002 */
[----:B------:R-:W-:-:S04]  /*1b10*/  @P0 LOP3.LUT R5, R13, 0x80000, RZ, 0xfc, !PT ;  /* 0x000800000d050812 */ /* 0x000fc800078efcff */
[----:B------:R-:W-:Y:S02]  /*1b20*/  @P0 SEL R2, R0, R10, P1 ;  /* 0x0000000a00020207 */ /* 0x000fe40000800000 */
[----:B------:R-:W-:-:S06]  /*1b30*/  @P0 SEL R3, R5, R12, P2 ;  /* 0x0000000c05030207 */ /* 0x000fcc0001000000 */
[----:B------:R-:W-:-:S11]  /*1b40*/  DFMA R22, R2, R2, R22 ;  /* 0x000000020216722b */ /* 0x000fd60000000016 */
.L_x_4:
[----:B------:R-:W0:Y:S01]  /*1b50*/  MUFU.RSQ64H R3, R23 ;  /* 0x0000001700037308 */ /* 0x000e220000001c00 */
[----:B------:R-:W-:Y:S01]  /*1b60*/  VIADD R2, R23, 0xfcb00000 ;  /* 0xfcb0000017027836 */ /* 0x000fe20000000000 */
[----:B------:R-:W-:Y:S01]  /*1b70*/  BSSY.RECONVERGENT B0, `(.L_x_9) ;  /* 0x0000013000007945 */ /* 0x000fe20003800200 */
[----:B------:R-:W-:Y:S02]  /*1b80*/  IMAD.MOV.U32 R6, RZ, RZ, 0x0 ;  /* 0x00000000ff067424 */ /* 0x000fe400078e00ff */
[----:B------:R-:W-:Y:S01]  /*1b90*/  IMAD.MOV.U32 R7, RZ, RZ, 0x3fd80000 ;  /* 0x3fd80000ff077424 */ /* 0x000fe200078e00ff */
[----:B------:R-:W-:Y:S01]  /*1ba0*/  ISETP.GE.U32.AND P0, PT, R2, 0x7ca00000, PT ;  /* 0x7ca000000200780c */ /* 0x000fe20003f06070 */
[----:B0-----:R-:W-:-:S08]  /*1bb0*/  DMUL R4, R2, R2 ;  /* 0x0000000202047228 */ /* 0x001fd00000000000 */
[----:B------:R-:W-:-:S08]  /*1bc0*/  DFMA R4, -R4, R22, 1 ;  /* 0x3ff000000404742b */ /* 0x000fd00000000116 */
[----:B------:R-:W-:Y:S02]  /*1bd0*/  DFMA R6, R4, R6, 0.5 ;  /* 0x3fe000000406742b */ /* 0x000fe40000000006 */
[----:B------:R-:W-:-:S08]  /*1be0*/  DMUL R4, R2, R4 ;  /* 0x0000000402047228 */ /* 0x000fd00000000000 */
[----:B------:R-:W-:-:S08]  /*1bf0*/  DFMA R8, R6, R4, R2 ;  /* 0x000000040608722b */ /* 0x000fd00000000002 */
[----:B------:R-:W-:Y:S02]  /*1c00*/  DMUL R10, R8, R22 ;  /* 0x00000016080a7228 */ /* 0x000fe40000000000 */
[----:B------:R-:W-:Y:S01]  /*1c10*/  IADD3 R7, PT, PT, R9, -0x100000, RZ ;  /* 0xfff0000009077810 */ /* 0x000fe20007ffe0ff */
[----:B------:R-:W-:-:S05]  /*1c20*/  IMAD.MOV.U32 R6, RZ, RZ, R8 ;  /* 0x000000ffff067224 */ /* 0x000fca00078e0008 */
[----:B------:R-:W-:-:S08]  /*1c30*/  DFMA R12, R10, -R10, R22 ;  /* 0x8000000a0a0c722b */ /* 0x000fd00000000016 */
[----:B------:R-:W-:Y:S01]  /*1c40*/  DFMA R4, R12, R6, R10 ;  /* 0x000000060c04722b */ /* 0x000fe2000000000a */
[----:B------:R-:W-:Y:S10]  /*1c50*/  @!P0 BRA `(.L_x_10) ;  /* 0x0000000000108947 */ /* 0x000ff40003800000 */
[----:B------:R-:W-:Y:S01]  /*1c60*/  IMAD.MOV.U32 R4, RZ, RZ, R22 ;  /* 0x000000ffff047224 */ /* 0x000fe200078e0016 */
[----:B------:R-:W-:Y:S01]  /*1c70*/  MOV R0, 0x1ca0 ;  /* 0x00001ca000007802 */ /* 0x000fe20000000f00 */
[----:B------:R-:W-:-:S07]  /*1c80*/  IMAD.MOV.U32 R5, RZ, RZ, R23 ;  /* 0x000000ffff057224 */ /* 0x000fce00078e0017 */
[----:B------:R-:W-:Y:S05]  /*1c90*/  CALL.REL.NOINC `($__internal_2_$__cuda_sm20_dsqrt_rn_f64_mediumpath_v1) ;  /* 0x0000000c00747944 */ /* 0x000fea0003c00000 */
.L_x_10:
[----:B------:R-:W-:Y:S05]  /*1ca0*/  BSYNC.RECONVERGENT B0 ;  /* 0x0000000000007941 */ /* 0x000fea0003800200 */
.L_x_9:
[----:B------:R-:W0:Y:S01]  /*1cb0*/  LDCU UR4, c[0x0][0x3bc] ;  /* 0x00007780ff0477ac */ /* 0x000e220008000800 */
[----:B------:R-:W1:Y:S01]  /*1cc0*/  LDC.64 R8, c[0x0][0x3b8] ;  /* 0x0000ee00ff087b82 */ /* 0x000e620000000a00 */
[----:B------:R-:W-:Y:S01]  /*1cd0*/  IMAD.MOV.U32 R2, RZ, RZ, 0x1 ;  /* 0x00000001ff027424 */ /* 0x000fe200078e00ff */
[----:B------:R-:W-:Y:S01]  /*1ce0*/  FSETP.GEU.AND P1, PT, |R5|, 6.5827683646048100446e-37, PT ;  /* 0x036000000500780b */ /* 0x000fe20003f2e200 */
[----:B------:R-:W-:Y:S01]  /*1cf0*/  BSSY.RECONVERGENT B0, `(.L_x_11) ;  /* 0x0000013000007945 */ /* 0x000fe20003800200 */
[----:B0-----:R-:W1:Y:S03]  /*1d00*/  MUFU.RCP64H R3, UR4 ;  /* 0x0000000400037d08 */ /* 0x001e660008001800 */
[----:B-1----:R-:W-:-:S08]  /*1d10*/  DFMA R6, R2, -R8, 1 ;  /* 0x3ff000000206742b */ /* 0x002fd00000000808 */
[----:B------:R-:W-:-:S08]  /*1d20*/  DFMA R6, R6, R6, R6 ;  /* 0x000000060606722b */ /* 0x000fd00000000006 */
[----:B------:R-:W-:-:S08]  /*1d30*/  DFMA R6, R2, R6, R2 ;  /* 0x000000060206722b */ /* 0x000fd00000000002 */
[----:B------:R-:W-:-:S08]  /*1d40*/  DFMA R2, R6, -R8, 1 ;  /* 0x3ff000000602742b */ /* 0x000fd00000000808 */
[----:B------:R-:W-:-:S08]  /*1d50*/  DFMA R2, R6, R2, R6 ;  /* 0x000000020602722b */ /* 0x000fd00000000006 */
[----:B------:R-:W-:-:S08]  /*1d60*/  DMUL R6, R2, R4 ;  /* 0x0000000402067228 */ /* 0x000fd00000000000 */
[----:B------:R-:W-:-:S08]  /*1d70*/  DFMA R8, R6, -R8, R4 ;  /* 0x800000080608722b */ /* 0x000fd00000000004 */
[----:B------:R-:W-:-:S10]  /*1d80*/  DFMA R2, R2, R8, R6 ;  /* 0x000000080202722b */ /* 0x000fd40000000006 */
[----:B------:R-:W-:-:S05]  /*1d90*/  FFMA R0, RZ, UR4, R3 ;  /* 0x00000004ff007c23 */ /* 0x000fca0008000003 */
[----:B------:R-:W-:-:S13]  /*1da0*/  FSETP.GT.AND P0, PT, |R0|, 1.469367938527859385e-39, PT ;  /* 0x001000000000780b */ /* 0x000fda0003f04200 */
[----:B------:R-:W-:Y:S05]  /*1db0*/  @P0 BRA P1, `(.L_x_12) ;  /* 0x0000000000180947 */ /* 0x000fea0000800000 */
[----:B------:R-:W-:Y:S01]  /*1dc0*/  IMAD.MOV.U32 R6, RZ, RZ, R4 ;  /* 0x000000ffff067224 */ /* 0x000fe200078e0004 */
[----:B------:R-:W-:Y:S01]  /*1dd0*/  MOV R0, 0x1e00 ;  /* 0x00001e0000007802 */ /* 0x000fe20000000f00 */
[----:B------:R-:W-:-:S07]  /*1de0*/  IMAD.MOV.U32 R7, RZ, RZ, R5 ;  /* 0x000000ffff077224 */ /* 0x000fce00078e0005 */
[----:B------:R-:W-:Y:S05]  /*1df0*/  CALL.REL.NOINC `($__internal_0_$__cuda_sm20_div_rn_f64_full) ;  /* 0x0000000000a87944 */ /* 0x000fea0003c00000 */
[----:B------:R-:W-:Y:S01]  /*1e00*/  IMAD.MOV.U32 R2, RZ, RZ, R10 ;  /* 0x000000ffff027224 */ /* 0x000fe200078e000a */
[----:B------:R-:W-:-:S07]  /*1e10*/  MOV R3, R11 ;  /* 0x0000000b00037202 */ /* 0x000fce0000000f00 */
.L_x_12:
[----:B------:R-:W-:Y:S05]  /*1e20*/  BSYNC.RECONVERGENT B0 ;  /* 0x0000000000007941 */ /* 0x000fea0003800200 */
.L_x_11:
[----:B------:R-:W0:Y:S01]  /*1e30*/  LDC.64 R4, c[0x0][0x3b0] ;  /* 0x0000ec00ff047b82 */ /* 0x000e220000000a00 */
[----:B------:R-:W-:Y:S01]  /*1e40*/  IMAD.MOV.U32 R6, RZ, RZ, RZ ;  /* 0x000000ffff067224 */ /* 0x000fe200078e00ff */
[----:B------:R-:W1:Y:S02]  /*1e50*/  F2I.F64.FLOOR R14, R2 ;  /* 0x00000002000e7311 */ /* 0x000e640000305100 */
[----:B-1----:R-:W-:-:S06]  /*1e60*/  ISETP.GE.AND P0, PT, R14, 0x1, PT ;  /* 0x000000010e00780c */ /* 0x002fcc0003f06270 */
[----:B0-----:R-:W0:Y:S08]  /*1e70*/  I2F.U32.RP R0, R4 ;  /* 0x0000000400007306 */ /* 0x001e300000209000 */
[----:B0-----:R-:W0:Y:S02]  /*1e80*/  MUFU.RCP R0, R0 ;  /* 0x0000000000007308 */ /* 0x001e240000001000 */
[----:B0-----:R-:W-:-:S06]  /*1e90*/  VIADD R8, R0, 0xffffffe ;  /* 0x0ffffffe00087836 */ /* 0x001fcc0000000000 */
[----:B------:R-:W0:Y:S02]  /*1ea0*/  F2I.FTZ.U32.TRUNC.NTZ R7, R8 ;  /* 0x0000000800077305 */ /* 0x000e24000021f000 */
[----:B0-----:R-:W-:-:S04]  /*1eb0*/  IMAD.MOV R9, RZ, RZ, -R7 ;  /* 0x000000ffff097224 */ /* 0x001fc800078e0a07 */
[----:B------:R-:W-:-:S04]  /*1ec0*/  IMAD R9, R9, R4, RZ ;  /* 0x0000000409097224 */ /* 0x000fc800078e02ff */
[----:B------:R-:W-:-:S06]  /*1ed0*/  IMAD.HI.U32 R6, R7, R9, R6 ;  /* 0x0000000907067227 */ /* 0x000fcc00078e0006 */
[----:B------:R-:W-:-:S04]  /*1ee0*/  IMAD.HI.U32 R6, R6, R17, RZ ;  /* 0x0000001106067227 */ /* 0x000fc800078e00ff */
[----:B------:R-:W-:Y:S02]  /*1ef0*/  IMAD.MOV R9, RZ, RZ, -R6 ;  /* 0x000000ffff097224 */ /* 0x000fe400078e0a06 */
[----:B------:R-:W0:Y:S02]  /*1f00*/  I2F.F64 R6, R5 ;  /* 0x0000000500067312 */ /* 0x000e240000201c00 */
[----:B------:R-:W-:-:S05]  /*1f10*/  IMAD R17, R4, R9, R17 ;  /* 0x0000000904117224 */ /* 0x000fca00078e0211 */
[----:B------:R-:W-:Y:S01]  /*1f20*/  ISETP.GE.U32.AND P1, PT, R17, R4, PT ;  /* 0x000000041100720c */ /* 0x000fe20003f26070 */
[----:B0-----:R-:W-:-:S12]  /*1f30*/  DSETP.GEU.OR P0, PT, R2, R6, !P0 ;  /* 0x000000060200722a */ /* 0x001fd8000470e400 */
[----:B------:R-:W-:-:S05]  /*1f40*/  @P1 IMAD.IADD R17, R17, 0x1, -R4 ;  /* 0x0000000111111824 */ /* 0x000fca00078e0a04 */
[----:B------:R-:W-:Y:S01]  /*1f50*/  ISETP.GE.U32.AND P1, PT, R17, R4, PT ;  /* 0x000000041100720c */ /* 0x000fe20003f26070 */
[----:B------:R-:W-:-:S12]  /*1f60*/  @P0 EXIT ;  /* 0x000000000000094d */ /* 0x000fd80003800000 */
[----:B------:R-:W0:Y:S01]  /*1f70*/  LDC.64 R8, c[0x0][0x3a8] ;  /* 0x0000ea00ff087b82 */ /* 0x000e220000000a00 */
[----:B------:R-:W-:Y:S01]  /*1f80*/  ISETP.NE.U32.AND P0, PT, R4, RZ, PT ;  /* 0x000000ff0400720c */ /* 0x000fe20003f05070 */
[----:B------:R-:W-:-:S12]  /*1f90*/  @P1 IMAD.IADD R17, R17, 0x1, -R4 ;  /* 0x0000000111111824 */ /* 0x000fd800078e0a04 */
[----:B------:R-:W-:-:S05]  /*1fa0*/  @!P0 LOP3.LUT R17, RZ, R4, RZ, 0x33, !PT ;  /* 0x00000004ff118212 */ /* 0x000fca00078e33ff */
[----:B------:R-:W-:-:S04]  /*1fb0*/  IMAD R13, R17, R5, R14 ;  /* 0x00000005110d7224 */ /* 0x000fc800078e020e */
[----:B0-----:R-:W-:-:S05]  /*1fc0*/  IMAD.WIDE R12, R13, 0x8, R8 ;  /* 0x000000080d0c7825 */ /* 0x001fca00078e0208 */
[----:B------:R-:W2:Y:S01]  /*1fd0*/  LDG.E.64 R8, desc[UR36][R12.64] ;  /* 0x000000240c087981 */ /* 0x000ea2000c1e1b00 */
[----:B------:R-:W0:Y:S02]  /*1fe0*/  I2F.F64 R4, R14 ;  /* 0x0000000e00047312 */ /* 0x000e240000201c00 */
[----:B0-----:R-:W-:Y:S02]  /*1ff0*/  DADD R10, -R4, R2 ;  /* 0x00000000040a7229 */ /* 0x001fe40000000102 */
[----:B------:R-:W-:-:S06]  /*2000*/  DADD R4, R2, 1 ;  /* 0x3ff0000002047429 */ /* 0x000fcc0000000000 */
[----:B------:R-:W-:Y:S02]  /*2010*/  DADD R2, -R10, 1 ;  /* 0x3ff000000a027429 */ /* 0x000fe40000000100 */
[----:B------:R-:W-:-:S06]  /*2020*/  DSETP.GEU.AND P0, PT, R4, R6, PT ;  /* 0x000000060400722a */ /* 0x000fcc0003f0e000 */
[----:B--2---:R-:W-:-:S07]  /*2030*/  DADD R2, R2, R8 ;  /* 0x0000000002027229 */ /* 0x004fce0000000008 */
[----:B------:R0:W-:Y:S01]  /*2040*/  STG.E.64 desc[UR36][R12.64], R2 ;  /* 0x000000020c007986 */ /* 0x0001e2000c101b24 */
[----:B------:R-:W-:Y:S05]  /*2050*/  @P0 EXIT ;  /* 0x000000000000094d */ /* 0x000fea0003800000 */
[----:B0-----:R-:W2:Y:S02]  /*2060*/  LDG.E.64 R2, desc[UR36][R12.64+0x8] ;  /* 0x000008240c027981 */ /* 0x001ea4000c1e1b00 */
[----:B--2---:R-:W-:-:S07]  /*2070*/  DADD R2, R10, R2 ;  /* 0x000000000a027229 */ /* 0x004fce0000000002 */
[----:B------:R-:W-:Y:S01]  /*2080*/  STG.E.64 desc[UR36][R12.64+0x8], R2 ;  /* 0x000008020c007986 */ /* 0x000fe2000c101b24 */
[----:B------:R-:W-:Y:S05]  /*2090*/  EXIT ;  /* 0x000000000000794d */ /* 0x000fea0003800000 */
        .weak           $__internal_0_$__cuda_sm20_div_rn_f64_full
        .type           $__internal_0_$__cuda_sm20_div_rn_f64_full,@function
        .size           $__internal_0_$__cuda_sm20_div_rn_f64_full,($__internal_1_$__cuda_sm20_div_s64 - $__internal_0_$__cuda_sm20_div_rn_f64_full)
$__internal_0_$__cuda_sm20_div_rn_f64_full:
[----:B------:R-:W0:Y:S01]  /*20a0*/  LDC.64 R2, c[0x0][0x3b8] ;  /* 0x0000ee00ff027b82 */ /* 0x000e220000000a00 */
[C---:B------:R-:W-:Y:S01]  /*20b0*/  FSETP.GEU.AND P2, PT, |R7|.reuse, 1.469367938527859385e-39, PT ;  /* 0x001000000700780b */ /* 0x040fe20003f4e200 */
[----:B------:R-:W-:Y:S01]  /*20c0*/  IMAD.MOV.U32 R15, RZ, RZ, 0x1ca00000 ;  /* 0x1ca00000ff0f7424 */ /* 0x000fe200078e00ff */
[----:B------:R-:W-:Y:S01]  /*20d0*/  LOP3.LUT R10, R7, 0x7ff00000, RZ, 0xc0, !PT ;  /* 0x7ff00000070a7812 */ /* 0x000fe200078ec0ff */
[----:B------:R-:W-:Y:S04]  /*20e0*/  BSSY.RECONVERGENT B1, `(.L_x_13) ;  /* 0x0000051000017945 */ /* 0x000fe80003800200 */
[----:B------:R-:W-:Y:S01]  /*20f0*/  IMAD.MOV.U32 R23, RZ, RZ, R10 ;  /* 0x000000ffff177224 */ /* 0x000fe200078e000a */
[C---:B0-----:R-:W-:Y:S02]  /*2100*/  FSETP.GEU.AND P0, PT, |R3|.reuse, 1.469367938527859385e-39, PT ;  /* 0x001000000300780b */ /* 0x041fe40003f0e200 */
[----:B------:R-:W-:-:S02]  /*2110*/  LOP3.LUT R4, R3, 0x800fffff, RZ, 0xc0, !PT ;  /* 0x800fffff03047812 */ /* 0x000fc400078ec0ff */
[----:B------:R-:W-:Y:S02]  /*2120*/  LOP3.LUT R11, R3, 0x7ff00000, RZ, 0xc0, !PT ;  /* 0x7ff00000030b7812 */ /* 0x000fe400078ec0ff */
[----:B------:R-:W-:Y:S01]  /*2130*/  LOP3.LUT R5, R4, 0x3ff00000, RZ, 0xfc, !PT ;  /* 0x3ff0000004057812 */ /* 0x000fe200078efcff */
[----:B------:R-:W-:Y:S01]  /*2140*/  IMAD.MOV.U32 R4, RZ, RZ, R2 ;  /* 0x000000ffff047224 */ /* 0x000fe200078e0002 */
[----:B------:R-:W-:Y:S01]  /*2150*/  ISETP.GE.U32.AND P1, PT, R10, R11, PT ;  /* 0x0000000b0a00720c */ /* 0x000fe20003f26070 */
[----:B------:R-:W-:-:S03]  /*2160*/  IMAD.MOV.U32 R14, RZ, RZ, R11 ;  /* 0x000000ffff0e7224 */ /* 0x000fc600078e000b */
[----:B------:R-:W-:Y:S01]  /*2170*/  SEL R15, R15, 0x63400000, !P1 ;  /* 0x634000000f0f7807 */ /* 0x000fe20004800000 */
[----:B------:R-:W0:Y:S02]  /*2180*/  @!P0 LDC.64 R8, c[0x0][0x3b8] ;  /* 0x0000ee00ff088b82 */ /* 0x000e240000000a00 */
[----:B0-----:R-:W-:Y:S01]  /*2190*/  @!P0 DMUL R4, R8, 8.98846567431157953865e+307 ;  /* 0x7fe0000008048828 */ /* 0x001fe20000000000 */
[----:B------:R-:W-:-:S05]  /*21a0*/  MOV R8, 0x1 ;  /* 0x0000000100087802 */ /* 0x000fca0000000f00 */
[----:B------:R-:W0:Y:S04]  /*21b0*/  MUFU.RCP64H R9, R5 ;  /* 0x0000000500097308 */ /* 0x000e280000001800 */
[----:B------:R-:W-:-:S05]  /*21c0*/  @!P0 LOP3.LUT R14, R5, 0x7ff00000, RZ, 0xc0, !PT ;  /* 0x7ff00000050e8812 */ /* 0x000fca00078ec0ff */
[----:B------:R-:W-:Y:S01]  /*21d0*/  VIADD R22, R14, 0xffffffff ;  /* 0xffffffff0e167836 */ /* 0x000fe20000000000 */
[----:B0-----:R-:W-:-:S08]  /*21e0*/  DFMA R12, R8, -R4, 1 ;  /* 0x3ff00000080c742b */ /* 0x001fd00000000804 */
[----:B------:R-:W-:-:S08]  /*21f0*/  DFMA R12, R12, R12, R12 ;  /* 0x0000000c0c0c722b */ /* 0x000fd0000000000c */
[----:B------:R-:W-:Y:S01]  /*2200*/  DFMA R18, R8, R12, R8 ;  /* 0x0000000c0812722b */ /* 0x000fe20000000008 */
[C-C-:B------:R-:W-:Y:S01]  /*2210*/  @!P2 LOP3.LUT R12, R15.reuse, 0x80000000, R7.reuse, 0xf8, !PT ;  /* 0x800000000f0ca812 */ /* 0x140fe200078ef807 */
[----:B------:R-:W-:Y:S01]  /*2220*/  IMAD.MOV.U32 R8, RZ, RZ, R6 ;  /* 0x000000ffff087224 */ /* 0x000fe200078e0006 */
[----:B------:R-:W-:Y:S02]  /*2230*/  LOP3.LUT R9, R15, 0x800fffff, R7, 0xf8, !PT ;  /* 0x800fffff0f097812 */ /* 0x000fe400078ef807 */
[----:B------:R-:W-:Y:S01]  /*2240*/  @!P2 LOP3.LUT R13, R12, 0x100000, RZ, 0xfc, !PT ;  /* 0x001000000c0da812 */ /* 0x000fe200078efcff */
[----:B------:R-:W-:Y:S02]  /*2250*/  @!P2 IMAD.MOV.U32 R12, RZ, RZ, RZ ;  /* 0x000000ffff0ca224 */ /* 0x000fe400078e00ff */
[----:B------:R-:W-:-:S04]  /*2260*/  DFMA R20, R18, -R4, 1 ;  /* 0x3ff000001214742b */ /* 0x000fc80000000804 */
[----:B------:R-:W-:-:S04]  /*2270*/  @!P2 DFMA R8, R8, 2, -R12 ;  /* 0x400000000808a82b */ /* 0x000fc8000000080c */
[----:B------:R-:W-:-:S06]  /*2280*/  DFMA R12, R18, R20, R18 ;  /* 0x00000014120c722b */ /* 0x000fcc0000000012 */
[----:B------:R-:W-:Y:S02]  /*2290*/  @!P2 LOP3.LUT R23, R9, 0x7ff00000, RZ, 0xc0, !PT ;  /* 0x7ff000000917a812 */ /* 0x000fe400078ec0ff */
[----:B------:R-:W-:-:S03]  /*22a0*/  DMUL R18, R12, R8 ;  /* 0x000000080c127228 */ /* 0x000fc60000000000 */
[----:B------:R-:W-:-:S05]  /*22b0*/  VIADD R16, R23, 0xffffffff ;  /* 0xffffffff17107836 */ /* 0x000fca0000000000 */
[----:B------:R-:W-:Y:S01]  /*22c0*/  DFMA R20, R18, -R4, R8 ;  /* 0x800000041214722b */ /* 0x000fe20000000008 */
[----:B------:R-:W-:-:S04]  /*22d0*/  ISETP.GT.U32.AND P0, PT, R16, 0x7feffffe, PT ;  /* 0x7feffffe1000780c */ /* 0x000fc80003f04070 */
[----:B------:R-:W-:-:S03]  /*22e0*/  ISETP.GT.U32.OR P0, PT, R22, 0x7feffffe, P0 ;  /* 0x7feffffe1600780c */ /* 0x000fc60000704470 */
[----:B------:R-:W-:-:S10]  /*22f0*/  DFMA R12, R12, R20, R18 ;  /* 0x000000140c0c722b */ /* 0x000fd40000000012 */
[----:B------:R-:W-:Y:S05]  /*2300*/  @P0 BRA `(.L_x_14) ;  /* 0x0000000000600947 */ /* 0x000fea0003800000 */
[----:B------:R-:W-:Y:S01]  /*2310*/  VIADDMNMX R10, R10, -R11, 0xb9600000, !PT ;  /* 0xb96000000a0a7446 */ /* 0x000fe2000780090b */
[----:B------:R-:W-:-:S03]  /*2320*/  IMAD.MOV.U32 R6, RZ, RZ, RZ ;  /* 0x000000ffff067224 */ /* 0x000fc600078e00ff */
[----:B------:R-:W-:-:S04]  /*2330*/  VIMNMX R10, PT, PT, R10, 0x46a00000, PT ;  /* 0x46a000000a0a7848 */ /* 0x000fc80003fe0100 */
[----:B------:R-:W-:-:S05]  /*2340*/  IADD3 R15, PT, PT, -R15, R10, RZ ;  /* 0x0000000a0f0f7210 */ /* 0x000fca0007ffe1ff */
[----:B------:R-:W-:-:S06]  /*2350*/  VIADD R7, R15, 0x7fe00000 ;  /* 0x7fe000000f077836 */ /* 0x000fcc0000000000 */
[----:B------:R-:W-:-:S10]  /*2360*/  DMUL R10, R12, R6 ;  /* 0x000000060c0a7228 */ /* 0x000fd40000000000 */
[----:B------:R-:W-:-:S13]  /*2370*/  FSETP.GTU.AND P0, PT, |R11|, 1.469367938527859385e-39, PT ;  /* 0x001000000b00780b */ /* 0x000fda0003f0c200 */
[----:B------:R-:W-:Y:S05]  /*2380*/  @P0 BRA `(.L_x_15) ;  /* 0x0000000000980947 */ /* 0x000fea0003800000 */
[----:B------:R-:W-:Y:S01]  /*2390*/  DFMA R4, R12, -R4, R8 ;  /* 0x800000040c04722b */ /* 0x000fe20000000008 */
[----:B------:R-:W-:-:S09]  /*23a0*/  IMAD.MOV.U32 R6, RZ, RZ, RZ ;  /* 0x000000ffff067224 */ /* 0x000fd200078e00ff */
[C---:B------:R-:W-:Y:S02]  /*23b0*/  FSETP.NEU.AND P0, PT, R5.reuse, RZ, PT ;  /* 0x000000ff0500720b */ /* 0x040fe40003f0d000 */
[----:B------:R-:W-:-:S04]  /*23c0*/  LOP3.LUT R9, R5, 0x80000000, R3, 0x48, !PT ;  /* 0x8000000005097812 */ /* 0x000fc800078e4803 */
[----:B------:R-:W-:-:S07]  /*23d0*/  LOP3.LUT R7, R9, R7, RZ, 0xfc, !PT ;  /* 0x0000000709077212 */ /* 0x000fce00078efcff */
[----:B------:R-:W-:Y:S05]  /*23e0*/  @!P0 BRA `(.L_x_15) ;  /* 0x0000000000808947 */ /* 0x000fea0003800000 */
[----:B------:R-:W-:Y:S01]  /*23f0*/  IMAD.MOV R3, RZ, RZ, -R15 ;  /* 0x000000ffff037224 */ /* 0x000fe200078e0a0f */
[----:B------:R-:W-:Y:S01]  /*2400*/  DMUL.RP R6, R12, R6 ;  /* 0x000000060c067228 */ /* 0x000fe20000008000 */
[----:B------:R-:W-:-:S06]  /*2410*/  IMAD.MOV.U32 R2, RZ, RZ, RZ ;  /* 0x000000ffff027224 */ /* 0x000fcc00078e00ff */
[----:B------:R-:W-:-:S03]  /*2420*/  DFMA R2, R10, -R2, R12 ;  /* 0x800000020a02722b */ /* 0x000fc6000000000c */
[----:B------:R-:W-:-:S03]  /*2430*/  LOP3.LUT R9, R7, R9, RZ, 0x3c, !PT ;  /* 0x0000000907097212 */ /* 0x000fc600078e3cff */
[----:B------:R-:W-:-:S04]  /*2440*/  IADD3 R2, PT, PT, -R15, -0x43300000, RZ ;  /* 0xbcd000000f027810 */ /* 0x000fc80007ffe1ff */
[----:B------:R-:W-:-:S04]  /*2450*/  FSETP.NEU.AND P0, PT, |R3|, R2, PT ;  /* 0x000000020300720b */ /* 0x000fc80003f0d200 */
[----:B------:R-:W-:Y:S02]  /*2460*/  FSEL R10, R6, R10, !P0 ;  /* 0x0000000a060a7208 */ /* 0x000fe40004000000 */
[----:B------:R-:W-:Y:S01]  /*2470*/  FSEL R11, R9, R11, !P0 ;  /* 0x0000000b090b7208 */ /* 0x000fe20004000000 */
[----:B------:R-:W-:Y:S06]  /*2480*/  BRA `(.L_x_15) ;  /* 0x0000000000587947 */ /* 0x000fec0003800000 */
.L_x_14:
[----:B------:R-:W-:-:S14]  /*2490*/  DSETP.NAN.AND P0, PT, R6, R6, PT ;  /* 0x000000060600722a */ /* 0x000fdc0003f08000 */
[----:B------:R-:W-:Y:S05]  /*24a0*/  @P0 BRA `(.L_x_16) ;  /* 0x0000000000480947 */ /* 0x000fea0003800000 */
[----:B------:R-:W0:Y:S02]  /*24b0*/  LDC.64 R4, c[0x0][0x3b8] ;  /* 0x0000ee00ff047b82 */ /* 0x000e240000000a00 */
[----:B0-----:R-:W-:-:S14]  /*24c0*/  DSETP.NAN.AND P0, PT, R4, R4, PT ;  /* 0x000000040400722a */ /* 0x001fdc0003f08000 */
[----:B------:R-:W-:Y:S05]  /*24d0*/  @P0 BRA `(.L_x_17) ;  /* 0x0000000000300947 */ /* 0x000fea0003800000 */
[----:B------:R-:W-:Y:S01]  /*24e0*/  ISETP.NE.AND P0, PT, R23, R14, PT ;  /* 0x0000000e1700720c */ /* 0x000fe20003f05270 */
[----:B------:R-:W-:Y:S02]  /*24f0*/  IMAD.MOV.U32 R10, RZ, RZ, 0x0 ;  /* 0x00000000ff0a7424 */ /* 0x000fe400078e00ff */
[----:B------:R-:W-:-:S10]  /*2500*/  IMAD.MOV.U32 R11, RZ, RZ, -0x80000 ;  /* 0xfff80000ff0b7424 */ /* 0x000fd400078e00ff */
[----:B------:R-:W-:Y:S05]  /*2510*/  @!P0 BRA `(.L_x_15) ;  /* 0x0000000000348947 */ /* 0x000fea0003800000 */
[----:B------:R-:W-:Y:S02]  /*2520*/  ISETP.NE.AND P0, PT, R23, 0x7ff00000, PT ;  /* 0x7ff000001700780c */ /* 0x000fe40003f05270 */
[----:B------:R-:W-:Y:S02]  /*2530*/  LOP3.LUT R11, R7, 0x80000000, R3, 0x48, !PT ;  /* 0x80000000070b7812 */ /* 0x000fe400078e4803 */
[----:B------:R-:W-:-:S13]  /*2540*/  ISETP.EQ.OR P0, PT, R14, RZ, !P0 ;  /* 0x000000ff0e00720c */ /* 0x000fda0004702670 */
[----:B------:R-:W-:Y:S02]  /*2550*/  @P0 LOP3.LUT R2, R11, 0x7ff00000, RZ, 0xfc, !PT ;  /* 0x7ff000000b020812 */ /* 0x000fe400078efcff */
[----:B------:R-:W-:Y:S01]  /*2560*/  @!P0 MOV R10, RZ ;  /* 0x000000ff000a8202 */ /* 0x000fe20000000f00 */
[----:B------:R-:W-:Y:S02]  /*2570*/  @P0 IMAD.MOV.U32 R10, RZ, RZ, RZ ;  /* 0x000000ffff0a0224 */ /* 0x000fe400078e00ff */
[----:B------:R-:W-:Y:S01]  /*2580*/  @P0 IMAD.MOV.U32 R11, RZ, RZ, R2 ;  /* 0x000000ffff0b0224 */ /* 0x000fe200078e0002 */
[----:B------:R-:W-:Y:S06]  /*2590*/  BRA `(.L_x_15) ;  /* 0x0000000000147947 */ /* 0x000fec0003800000 */
.L_x_17:
[----:B------:R-:W-:Y:S01]  /*25a0*/  LOP3.LUT R11, R3, 0x80000, RZ, 0xfc, !PT ;  /* 0x00080000030b7812 */ /* 0x000fe200078efcff */
[----:B------:R-:W-:Y:S01]  /*25b0*/  IMAD.MOV.U32 R10, RZ, RZ, R2 ;  /* 0x000000ffff0a7224 */ /* 0x000fe200078e0002 */
[----:B------:R-:W-:Y:S06]  /*25c0*/  BRA `(.L_x_15) ;  /* 0x0000000000087947 */ /* 0x000fec0003800000 */
.L_x_16:
[----:B------:R-:W-:Y:S01]  /*25d0*/  LOP3.LUT R11, R7, 0x80000, RZ, 0xfc, !PT ;  /* 0x00080000070b7812 */ /* 0x000fe200078efcff */
[----:B------:R-:W-:-:S07]  /*25e0*/  IMAD.MOV.U32 R10, RZ, RZ, R6 ;  /* 0x000000ffff0a7224 */ /* 0x000fce00078e0006 */
.L_x_15:
[----:B------:R-:W-:Y:S05]  /*25f0*/  BSYNC.RECONVERGENT B1 ;  /* 0x0000000000017941 */ /* 0x000fea0003800200 */
.L_x_13:
[----:B------:R-:W-:Y:S02]  /*2600*/  IMAD.MOV.U32 R2, RZ, RZ, R0 ;  /* 0x000000ffff027224 */ /* 0x000fe400078e0000 */
[----:B------:R-:W-:-:S04]  /*2610*/  IMAD.MOV.U32 R3, RZ, RZ, 0x0 ;  /* 0x00000000ff037424 */ /* 0x000fc800078e00ff */
[----:B------:R-:W-:Y:S05]  /*2620*/  RET.REL.NODEC R2 `(rdf) ;  /* 0xffffffd802747950 */ /* 0x000fea0003c3ffff */
        .weak           $__internal_1_$__cuda_sm20_div_s64
        .type           $__internal_1_$__cuda_sm20_div_s64,@function
        .size           $__internal_1_$__cuda_sm20_div_s64,($__internal_2_$__cuda_sm20_dsqrt_rn_f64_mediumpath_v1 - $__internal_1_$__cuda_sm20_div_s64)
$__internal_1_$__cuda_sm20_div_s64:
[----:B------:R-:W-:Y:S02]  /*2630*/  IADD3 R7, P0, PT, RZ, -R4, RZ ;  /* 0x80000004ff077210 */ /* 0x000fe40007f1e0ff */
[----:B------:R-:W-:-:S03]  /*2640*/  ISETP.GE.AND P1, PT, R5, RZ, PT ;  /* 0x000000ff0500720c */ /* 0x000fc60003f26270 */
[----:B------:R-:W-:Y:S01]  /*2650*/  IMAD.X R8, RZ, RZ, ~R5, P0 ;  /* 0x000000ffff087224 */ /* 0x000fe200000e0e05 */
[----:B------:R-:W-:-:S04]  /*2660*/  SEL R6, R7, R4, !P1 ;  /* 0x0000000407067207 */ /* 0x000fc80004800000 */
[----:B------:R-:W-:-:S04]  /*2670*/  SEL R7, R8, R5, !P1 ;  /* 0x0000000508077207 */ /* 0x000fc80004800000 */
[----:B------:R-:W0:Y:S08]  /*2680*/  I2F.U64.RP R12, R6 ;  /* 0x00000006000c7312 */ /* 0x000e300000309000 */
[----:B0-----:R-:W0:Y:S02]  /*2690*/  MUFU.RCP R12, R12 ;  /* 0x0000000c000c7308 */ /* 0x001e240000001000 */
[----:B0-----:R-:W-:-:S06]  /*26a0*/  IADD3 R8, PT, PT, R12, 0x1ffffffe, RZ ;  /* 0x1ffffffe0c087810 */ /* 0x001fcc0007ffe0ff */
[----:B------:R-:W0:Y:S02]  /*26b0*/  F2I.U64.TRUNC R8, R8 ;  /* 0x0000000800087311 */ /* 0x000e24000020d800 */
[----:B0-----:R-:W-:-:S04]  /*26c0*/  IMAD.WIDE.U32 R10, R8, R6, RZ ;  /* 0x00000006080a7225 */ /* 0x001fc800078e00ff */
[----:B------:R-:W-:Y:S01]  /*26d0*/  IMAD R11, R8, R7, R11 ;  /* 0x00000007080b7224 */ /* 0x000fe200078e020b */
[----:B------:R-:W-:-:S03]  /*26e0*/  IADD3 R13, P0, PT, RZ, -R10, RZ ;  /* 0x8000000aff0d7210 */ /* 0x000fc60007f1e0ff */
[----:B------:R-:W-:Y:S02]  /*26f0*/  IMAD R11, R9, R6, R11 ;  /* 0x00000006090b7224 */ /* 0x000fe400078e020b */
[----:B------:R-:W-:-:S04]  /*2700*/  IMAD.HI.U32 R10, R8, R13, RZ ;  /* 0x0000000d080a7227 */ /* 0x000fc800078e00ff */
[----:B------:R-:W-:Y:S02]  /*2710*/  IMAD.X R15, RZ, RZ, ~R11, P0 ;  /* 0x000000ffff0f7224 */ /* 0x000fe400000e0e0b */
[----:B------:R-:W-:Y:S02]  /*2720*/  IMAD.MOV.U32 R11, RZ, RZ, R8 ;  /* 0x000000ffff0b7224 */ /* 0x000fe400078e0008 */
[-C--:B------:R-:W-:Y:S02]  /*2730*/  IMAD R19, R9, R15.reuse, RZ ;  /* 0x0000000f09137224 */ /* 0x080fe400078e02ff */
[----:B------:R-:W-:-:S04]  /*2740*/  IMAD.WIDE.U32 R10, P0, R8, R15, R10 ;  /* 0x0000000f080a7225 */ /* 0x000fc8000780000a */
[----:B------:R-:W-:-:S04]  /*2750*/  IMAD.HI.U32 R15, R9, R15, RZ ;  /* 0x0000000f090f7227 */ /* 0x000fc800078e00ff */
[----:B------:R-:W-:-:S05]  /*2760*/  IMAD.HI.U32 R10, P2, R9, R13, R10 ;  /* 0x0000000d090a7227 */ /* 0x000fca000784000a */
[----:B------:R-:W-:Y:S01]  /*2770*/  IADD3 R11, P3, PT, R19, R10, RZ ;  /* 0x0000000a130b7210 */ /* 0x000fe20007f7e0ff */
[----:B------:R-:W-:-:S04]  /*2780*/  IMAD.X R10, R15, 0x1, R9, P0 ;  /* 0x000000010f0a7824 */ /* 0x000fc800000e0609 */
[----:B------:R-:W-:Y:S01]  /*2790*/  IMAD.WIDE.U32 R8, R11, R6, RZ ;  /* 0x000000060b087225 */ /* 0x000fe200078e00ff */
[----:B------:R-:W-:-:S03]  /*27a0*/  IADD3.X R13, PT, PT, RZ, RZ, R10, P3, P2 ;  /* 0x000000ffff0d7210 */ /* 0x000fc60001fe440a */
[----:B------:R-:W-:Y:S01]  /*27b0*/  IMAD R9, R11, R7, R9 ;  /* 0x000000070b097224 */ /* 0x000fe200078e0209 */
[----:B------:R-:W-:-:S03]  /*27c0*/  IADD3 R15, P0, PT, RZ, -R8, RZ ;  /* 0x80000008ff0f7210 */ /* 0x000fc60007f1e0ff */
[----:B------:R-:W-:Y:S02]  /*27d0*/  IMAD R9, R13, R6, R9 ;  /* 0x000000060d097224 */ /* 0x000fe400078e0209 */
[----:B------:R-:W-:-:S04]  /*27e0*/  IMAD.HI.U32 R10, R11, R15, RZ ;  /* 0x0000000f0b0a7227 */ /* 0x000fc800078e00ff */
[----:B------:R-:W-:-:S04]  /*27f0*/  IMAD.X R8, RZ, RZ, ~R9, P0 ;  /* 0x000000ffff087224 */ /* 0x000fc800000e0e09 */
[----:B------:R-:W-:-:S04]  /*2800*/  IMAD.WIDE.U32 R10, P0, R11, R8, R10 ;  /* 0x000000080b0a7225 */ /* 0x000fc8000780000a */
[C---:B------:R-:W-:Y:S02]  /*2810*/  IMAD R9, R13.reuse, R8, RZ ;  /* 0x000000080d097224 */ /* 0x040fe400078e02ff */
[----:B------:R-:W-:-:S04]  /*2820*/  IMAD.HI.U32 R10, P2, R13, R15, R10 ;  /* 0x0000000f0d0a7227 */ /* 0x000fc8000784000a */
[----:B------:R-:W-:Y:S01]  /*2830*/  IMAD.HI.U32 R12, R13, R8, RZ ;  /* 0x000000080d0c7227 */ /* 0x000fe200078e00ff */
[----:B------:R-:W-:-:S03]  /*2840*/  IADD3 R10, P3, PT, R9, R10, RZ ;  /* 0x0000000a090a7210 */ /* 0x000fc60007f7e0ff */
[----:B------:R-:W-:Y:S02]  /*2850*/  IMAD.X R13, R12, 0x1, R13, P0 ;  /* 0x000000010c0d7824 */ /* 0x000fe400000e060d */
[----:B------:R-:W-:-:S03]  /*2860*/  IMAD.HI.U32 R8, R10, R17, RZ ;  /* 0x000000110a087227 */ /* 0x000fc600078e00ff */
[----:B------:R-:W-:Y:S01]  /*2870*/  IADD3.X R13, PT, PT, RZ, RZ, R13, P3, P2 ;  /* 0x000000ffff0d7210 */ /* 0x000fe20001fe440d */
[----:B------:R-:W-:Y:S02]  /*2880*/  IMAD.MOV.U32 R9, RZ, RZ, RZ ;  /* 0x000000ffff097224 */ /* 0x000fe400078e00ff */
[----:B------:R-:W-:-:S04]  /*2890*/  IMAD.WIDE.U32 R8, RZ, R10, R8 ;  /* 0x0000000aff087225 */ /* 0x000fc800078e0008 */
[----:B------:R-:W-:-:S04]  /*28a0*/  IMAD.HI.U32 R8, P0, R13, R17, R8 ;  /* 0x000000110d087227 */ /* 0x000fc80007800008 */
[----:B------:R-:W-:Y:S01]  /*28b0*/  IMAD.X R10, RZ, RZ, RZ, P0 ;  /* 0x000000ffff0a7224 */ /* 0x000fe200000e06ff */
[----:B------:R-:W-:-:S04]  /*28c0*/  IADD3 R11, P2, PT, RZ, R8, RZ ;  /* 0x00000008ff0b7210 */ /* 0x000fc80007f5e0ff */
[----:B------:R-:W-:Y:S01]  /*28d0*/  IADD3.X R13, PT, PT, RZ, R10, RZ, P2, !PT ;  /* 0x0000000aff0d7210 */ /* 0x000fe200017fe4ff */
[----:B------:R-:W-:-:S04]  /*28e0*/  IMAD.WIDE.U32 R8, R11, R6, RZ ;  /* 0x000000060b087225 */ /* 0x000fc800078e00ff */
[C---:B------:R-:W-:Y:S01]  /*28f0*/  IMAD R9, R11.reuse, R7, R9 ;  /* 0x000000070b097224 */ /* 0x040fe200078e0209 */
[----:B------:R-:W-:Y:S01]  /*2900*/  IADD3 R15, P2, PT, -R8, R17, RZ ;  /* 0x00000011080f7210 */ /* 0x000fe20007f5e1ff */
[----:B------:R-:W-:Y:S02]  /*2910*/  VIADD R8, R11, 0x1 ;  /* 0x000000010b087836 */ /* 0x000fe40000000000 */
[-C--:B------:R-:W-:Y:S01]  /*2920*/  IMAD R9, R13, R6.reuse, R9 ;  /* 0x000000060d097224 */ /* 0x080fe200078e0209 */
[----:B------:R-:W-:-:S03]  /*2930*/  ISETP.GE.U32.AND P0, PT, R15, R6, PT ;  /* 0x000000060f00720c */ /* 0x000fc60003f06070 */
[----:B------:R-:W-:Y:S01]  /*2940*/  IMAD.X R19, RZ, RZ, ~R9, P2 ;  /* 0x000000ffff137224 */ /* 0x000fe200010e0e09 */
[----:B------:R-:W-:-:S04]  /*2950*/  IADD3 R9, P2, PT, R15, -R6, RZ ;  /* 0x800000060f097210 */ /* 0x000fc80007f5e0ff */
[C---:B------:R-:W-:Y:S01]  /*2960*/  ISETP.GE.U32.AND.EX P0, PT, R19.reuse, R7, PT, P0 ;  /* 0x000000071300720c */ /* 0x040fe20003f06100 */
[----:B------:R-:W-:-:S03]  /*2970*/  IMAD.X R13, R19, 0x1, ~R7, P2 ;  /* 0x00000001130d7824 */ /* 0x000fc600010e0e07 */
[----:B------:R-:W-:Y:S02]  /*2980*/  SEL R9, R9, R15, P0 ;  /* 0x0000000f09097207 */ /* 0x000fe40000000000 */
[----:B------:R-:W-:Y:S02]  /*2990*/  SEL R11, R8, R11, P0 ;  /* 0x0000000b080b7207 */ /* 0x000fe40000000000 */
[----:B------:R-:W-:Y:S02]  /*29a0*/  SEL R13, R13, R19, P0 ;  /* 0x000000130d0d7207 */ /* 0x000fe40000000000 */
[----:B------:R-:W-:Y:S01]  /*29b0*/  ISETP.GE.U32.AND P0, PT, R9, R6, PT ;  /* 0x000000060900720c */ /* 0x000fe20003f06070 */
[----:B------:R-:W-:-:S03]  /*29c0*/  VIADD R8, R11, 0x1 ;  /* 0x000000010b087836 */ /* 0x000fc60000000000 */
[----:B------:R-:W-:-:S04]  /*29d0*/  ISETP.GE.U32.AND.EX P0, PT, R13, R7, PT, P0 ;  /* 0x000000070d00720c */ /* 0x000fc80003f06100 */
[----:B------:R-:W-:Y:S02]  /*29e0*/  SEL R8, R8, R11, P0 ;  /* 0x0000000b08087207 */ /* 0x000fe40000000000 */
[----:B------:R-:W-:Y:S01]  /*29f0*/  ISETP.NE.U32.AND P0, PT, R4, RZ, PT ;  /* 0x000000ff0400720c */ /* 0x000fe20003f05070 */
[----:B------:R-:W-:Y:S02]  /*2a00*/  IMAD.MOV.U32 R4, RZ, RZ, R0 ;  /* 0x000000ffff047224 */ /* 0x000fe400078e0000 */
[----:B------:R-:W-:Y:S01]  /*2a10*/  IMAD.MOV R7, RZ, RZ, -R8 ;  /* 0x000000ffff077224 */ /* 0x000fe200078e0a08 */
[----:B------:R-:W-:Y:S01]  /*2a20*/  ISETP.NE.AND.EX P0, PT, R5, RZ, PT, P0 ;  /* 0x000000ff0500720c */ /* 0x000fe20003f05300 */
[----:B------:R-:W-:-:S03]  /*2a30*/  IMAD.MOV.U32 R5, RZ, RZ, 0x0 ;  /* 0x00000000ff057424 */ /* 0x000fc600078e00ff */
[----:B------:R-:W-:-:S04]  /*2a40*/  SEL R8, R7, R8, !P1 ;  /* 0x0000000807087207 */ /* 0x000fc80004800000 */
[----:B------:R-:W-:Y:S01]  /*2a50*/  SEL R8, R8, 0xffffffff, P0 ;  /* 0xffffffff08087807 */ /* 0x000fe20000000000 */
[----:B------:R-:W-:Y:S06]  /*2a60*/  RET.REL.NODEC R4 `(rdf) ;  /* 0xffffffd404647950 */ /* 0x000fec0003c3ffff */
        .weak           $__internal_2_$__cuda_sm20_dsqrt_rn_f64_mediumpath_v1
        .type           $__internal_2_$__cuda_sm20_dsqrt_rn_f64_mediumpath_v1,@function
        .size           $__internal_2_$__cuda_sm20_dsqrt_rn_f64_mediumpath_v1,(.L_x_25 - $__internal_2_$__cuda_sm20_dsqrt_rn_f64_mediumpath_v1)
$__internal_2_$__cuda_sm20_dsqrt_rn_f64_mediumpath_v1:
[----:B------:R-:W-:Y:S01]  /*2a70*/  ISETP.GE.U32.AND P0, PT, R2, -0x3400000, PT ;  /* 0xfcc000000200780c */ /* 0x000fe20003f06070 */
[----:B------:R-:W-:Y:S01]  /*2a80*/  BSSY.RECONVERGENT B1, `(.L_x_18) ;  /* 0x0000026000017945 */ /* 0x000fe20003800200 */
[----:B------:R-:W-:Y:S01]  /*2a90*/  MOV R6, R8 ;  /* 0x0000000800067202 */ /* 0x000fe20000000f00 */
[----:B------:R-:W-:Y:S02]  /*2aa0*/  IMAD.MOV.U32 R2, RZ, RZ, R12 ;  /* 0x000000ffff027224 */ /* 0x000fe400078e000c */
[----:B------:R-:W-:-:S08]  /*2ab0*/  IMAD.MOV.U32 R3, RZ, RZ, R13 ;  /* 0x000000ffff037224 */ /* 0x000fd000078e000d */
[----:B------:R-:W-:Y:S05]  /*2ac0*/  @!P0 BRA `(.L_x_19) ;  /* 0x0000000000208947 */ /* 0x000fea0003800000 */
[----:B------:R-:W-:-:S10]  /*2ad0*/  DFMA.RM R2, R2, R6, R10 ;  /* 0x000000060202722b */ /* 0x000fd4000000400a */
[----:B------:R-:W-:-:S05]  /*2ae0*/  IADD3 R6, P0, PT, R2, 0x1, RZ ;  /* 0x0000000102067810 */ /* 0x000fca0007f1e0ff */
[----:B------:R-:W-:-:S06]  /*2af0*/  IMAD.X R7, RZ, RZ, R3, P0 ;  /* 0x000000ffff077224 */ /* 0x000fcc00000e0603 */
[----:B------:R-:W-:-:S08]  /*2b00*/  DFMA.RP R4, -R2, R6, R4 ;  /* 0x000000060204722b */ /* 0x000fd00000008104 */
[----:B------:R-:W-:-:S06]  /*2b10*/  DSETP.GT.AND P0, PT, R4, RZ, PT ;  /* 0x000000ff0400722a */ /* 0x000fcc0003f04000 */
[----:B------:R-:W-:Y:S02]  /*2b20*/  FSEL R2, R6, R2, P0 ;  /* 0x0000000206027208 */ /* 0x000fe40000000000 */
[----:B------:R-:W-:Y:S01]  /*2b30*/  FSEL R3, R7, R3, P0 ;  /* 0x0000000307037208 */ /* 0x000fe20000000000 */
[----:B------:R-:W-:Y:S06]  /*2b40*/  BRA `(.L_x_20) ;  /* 0x0000000000647947 */ /* 0x000fec0003800000 */
.L_x_19:
[----:B------:R-:W-:-:S14]  /*2b50*/  DSETP.NE.AND P0, PT, R4, RZ, PT ;  /* 0x000000ff0400722a */ /* 0x000fdc0003f05000 */
[----:B------:R-:W-:Y:S05]  /*2b60*/  @!P0 BRA `(.L_x_21) ;  /* 0x0000000000588947 */ /* 0x000fea0003800000 */
[----:B------:R-:W-:-:S13]  /*2b70*/  ISETP.GE.AND P0, PT, R5, RZ, PT ;  /* 0x000000ff0500720c */ /* 0x000fda0003f06270 */
[----:B------:R-:W-:Y:S02]  /*2b80*/  @!P0 IMAD.MOV.U32 R2, RZ, RZ, 0x0 ;  /* 0x00000000ff028424 */ /* 0x000fe400078e00ff */
[----:B------:R-:W-:Y:S01]  /*2b90*/  @!P0 IMAD.MOV.U32 R3, RZ, RZ, -0x80000 ;  /* 0xfff80000ff038424 */ /* 0x000fe200078e00ff */
[----:B------:R-:W-:Y:S06]  /*2ba0*/  @!P0 BRA `(.L_x_20) ;  /* 0x00000000004c8947 */ /* 0x000fec0003800000 */
[----:B------:R-:W-:-:S13]  /*2bb0*/  ISETP.GT.AND P0, PT, R5, 0x7fefffff, PT ;  /* 0x7fefffff0500780c */ /* 0x000fda0003f04270 */
[----:B------:R-:W-:Y:S05]  /*2bc0*/  @P0 BRA `(.L_x_21) ;  /* 0x0000000000400947 */ /* 0x000fea0003800000 */
[----:B------:R-:W-:Y:S01]  /*2bd0*/  DMUL R2, R4, 8.11296384146066816958e+31 ;  /* 0x4690000004027828 */ /* 0x000fe20000000000 */
[----:B------:R-:W-:Y:S01]  /*2be0*/  IMAD.MOV.U32 R8, RZ, RZ, 0x0 ;  /* 0x00000000ff087424 */ /* 0x000fe200078e00ff */
[----:B------:R-:W-:Y:S01]  /*2bf0*/  MOV R9, 0x3fd80000 ;  /* 0x3fd8000000097802 */ /* 0x000fe20000000f00 */
[----:B------:R-:W-:-:S03]  /*2c00*/  IMAD.MOV.U32 R4, RZ, RZ, RZ ;  /* 0x000000ffff047224 */ /* 0x000fc600078e00ff */
[----:B------:R-:W0:Y:S03]  /*2c10*/  MUFU.RSQ64H R5, R3 ;  /* 0x0000000300057308 */ /* 0x000e260000001c00 */
[----:B0-----:R-:W-:-:S08]  /*2c20*/  DMUL R6, R4, R4 ;  /* 0x0000000404067228 */ /* 0x001fd00000000000 */
[----:B------:R-:W-:-:S08]  /*2c30*/  DFMA R6, R2, -R6, 1 ;  /* 0x3ff000000206742b */ /* 0x000fd00000000806 */
[----:B------:R-:W-:Y:S02]  /*2c40*/  DFMA R8, R6, R8, 0.5 ;  /* 0x3fe000000608742b */ /* 0x000fe40000000008 */
[----:B------:R-:W-:-:S08]  /*2c50*/  DMUL R6, R4, R6 ;  /* 0x0000000604067228 */ /* 0x000fd00000000000 */
[----:B------:R-:W-:-:S08]  /*2c60*/  DFMA R6, R8, R6, R4 ;  /* 0x000000060806722b */ /* 0x000fd00000000004 */
[----:B------:R-:W-:Y:S02]  /*2c70*/  DMUL R4, R2, R6 ;  /* 0x0000000602047228 */ /* 0x000fe40000000000 */
[----:B------:R-:W-:-:S06]  /*2c80*/  VIADD R7, R7, 0xfff00000 ;  /* 0xfff0000007077836 */ /* 0x000fcc0000000000 */
[----:B------:R-:W-:-:S08]  /*2c90*/  DFMA R8, R4, -R4, R2 ;  /* 0x800000040408722b */ /* 0x000fd00000000002 */
[----:B------:R-:W-:-:S10]  /*2ca0*/  DFMA R2, R6, R8, R4 ;  /* 0x000000080602722b */ /* 0x000fd40000000004 */
[----:B------:R-:W-:Y:S01]  /*2cb0*/  VIADD R3, R3, 0xfcb00000 ;  /* 0xfcb0000003037836 */ /* 0x000fe20000000000 */
[----:B------:R-:W-:Y:S06]  /*2cc0*/  BRA `(.L_x_20) ;  /* 0x0000000000047947 */ /* 0x000fec0003800000 */
.L_x_21:
[----:B------:R-:W-:-:S11]  /*2cd0*/  DADD R2, R4, R4 ;  /* 0x0000000004027229 */ /* 0x000fd60000000004 */
.L_x_20:
[----:B------:R-:W-:Y:S05]  /*2ce0*/  BSYNC.RECONVERGENT B1 ;  /* 0x0000000000017941 */ /* 0x000fea0003800200 */
.L_x_18:
[----:B------:R-:W-:Y:S02]  /*2cf0*/  IMAD.MOV.U32 R4, RZ, RZ, R2 ;  /* 0x000000ffff047224 */ /* 0x000fe400078e0002 */
[----:B------:R-:W-:Y:S02]  /*2d00*/  IMAD.MOV.U32 R5, RZ, RZ, R3 ;  /* 0x000000ffff057224 */ /* 0x000fe400078e0003 */
[----:B------:R-:W-:Y:S02]  /*2d10*/  IMAD.MOV.U32 R2, RZ, RZ, R0 ;  /* 0x000000ffff027224 */ /* 0x000fe400078e0000 */
[----:B------:R-:W-:-:S04]  /*2d20*/  IMAD.MOV.U32 R3, RZ, RZ, 0x0 ;  /* 0x00000000ff037424 */ /* 0x000fc800078e00ff */
[----:B------:R-:W-:Y:S05]  /*2d30*/  RET.REL.NODEC R2 `(rdf) ;  /* 0xffffffd002b07950 */ /* 0x000fea0003c3ffff */
.L_x_22:
[----:B------:R-:W-:-:S00]  /*2d40*/  BRA `(.L_x_22) ;  /* 0xfffffffc00fc7947 */ /* 0x000fc0000383ffff */
[----:B------:R-:W-:-:S00]  /*2d50*/  NOP ;  /* 0x0000000000007918 */ /* 0x000fc00000000000 */
        /* <DEDUP_REMOVED lines=10> */
.L_x_25:


//--------------------- .nv.global.init           --------------------------
	.section	.nv.global.init,"aw",@progbits
.nv.global.init:
	.type		$str,@object
	.size		$str,(.L_0 - $str)
$str:
        /*0000*/ 	.byte	0x42, 0x41, 0x44, 0x20, 0x56, 0x41, 0x4c, 0x55, 0x45, 0x20, 0x72, 0x64, 0x66, 0x2e, 0x63, 0x75
        /*0010*/ 	.byte	0x0a, 0x00
.L_0:


//--------------------- .nv.shared.reserved.0     --------------------------
	.section	.nv.shared.reserved.0,"aw",@nobits
	.weak		__nv_reservedSMEM_offset_0_alias
	.size		__nv_reservedSMEM_offset_0_alias, 0, 64
	.other		__nv_reservedSMEM_offset_0_alias,@"STO_CUDA_RESERVED_SHARED STV_DEFAULT"
__nv_reservedSMEM_offset_0_alias:
	.zero		0
	.zero		64


//--------------------- .nv.constant0.rdf         --------------------------
	.section	.nv.constant0.rdf,"a",@progbits
	.sectionflags	@""
	.align	4
.nv.constant0.rdf:
	.zero		976


//--------------------- SYMBOLS --------------------------

	.type		.nv.reservedSmem.offset0,@object
	.size		.nv.reservedSmem.offset0,0x4
	.type		vprintf,@function
